	.target	sm_90a

	.elftype	@"ET_EXEC"


//--------------------- .note.nv.tkinfo           --------------------------
	.section	.note.nv.tkinfo,"",@"SHT_NOTE"
	.sectionflags	@"SHF_NOTE_NV_TKINFO"
	.tkinfo
        /*0018*/ 	.word	0x00000002
        /*0030*/ 	.string	""
        /*0030*/ 	.string	"ptxas"
        /*0030*/ 	.string	"Cuda compilation tools, release 13.0, V13.0.88"
        /*0030*/ 	.string	"Build cuda_13.0.r13.0/compiler.36424714_0"
        /*0030*/ 	.string	"-arch sm_90a -m 64 "



//--------------------- .note.nv.cuinfo           --------------------------
	.section	.note.nv.cuinfo,"",@"SHT_NOTE"
	.sectionflags	@"SHF_NOTE_NV_CUINFO"
        /*0018*/ 	.short	0x0002
        /*001a*/ 	.short	0x005a
        /*001c*/ 	.short	0x0082
	.zero		2


//--------------------- .nv.info                  --------------------------
	.section	.nv.info,"",@"SHT_CUDA_INFO"
	.align	4


	//----- nvinfo : EIATTR_REGCOUNT
	.align		4
        /*0000*/ 	.byte	0x04, 0x2f
        /*0002*/ 	.short	(.L_15 - .L_14)
	.align		4
.L_14:
        /*0004*/ 	.word	index@(_ZN7cutlass13device_kernelINS_4gemm6kernel13GemmUniversalIN4cute5tupleIJiiiiEEENS1_10collective13CollectiveMmaINS1_34MainloopSm90TmaGmmaWarpSpecializedILi6ENS5_IJNS4_1CILi1EEESB_SB_EEENS1_32KernelTmaWarpSpecializedPingpongEEENS5_IJNSA_ILi64EEENSA_ILi256EEENSA_ILi128EEEEEEaNS5_IJlSB_lEEEaSJ_NS4_8TiledMMAINS4_8MMA_AtomIJNS4_4SM904GMMA27MMA_64x256x32_S32S8S8_SS_TNEEEENS4_6LayoutISC_NS5_IJNSA_ILi0EEESR_SR_EEEEENS5_IJNS4_10UnderscoreESU_SU_EEEEENS4_13SM90_TMA_LOADENS4_14ComposedLayoutINS4_7SwizzleILi3ELi4ELi3EEENS4_18smem_ptr_flag_bitsILi8EEENSQ_INS5_IJNSA_ILi8EEESH_EEENS5_IJSH_SB_EEEEEEEvNS4_8identityESX_S17_vS18_EENS_8epilogue10collective6detail29Sm90TmaWarpSpecializedAdapterINS1B_15DefaultEpilogueIaSJ_SJ_NS1A_6thread17LinearCombinationIaLi1EiiLNS1F_9ScaleType4KindE0ELNS_15FloatRoundStyleE2EaEENS1_15EpilogueDefaultEEEEEvvEEEEvNT_6ParamsE)
        /*0008*/ 	.word	0x000000a8


	//----- nvinfo : EIATTR_FRAME_SIZE
	.align		4
.L_15:
        /*000c*/ 	.byte	0x04, 0x11
        /*000e*/ 	.short	(.L_17 - .L_16)
	.align		4
.L_16:
        /*0010*/ 	.word	index@(_ZN7cutlass13device_kernelINS_4gemm6kernel13GemmUniversalIN4cute5tupleIJiiiiEEENS1_10collective13CollectiveMmaINS1_34MainloopSm90TmaGmmaWarpSpecializedILi6ENS5_IJNS4_1CILi1EEESB_SB_EEENS1_32KernelTmaWarpSpecializedPingpongEEENS5_IJNSA_ILi64EEENSA_ILi256EEENSA_ILi128EEEEEEaNS5_IJlSB_lEEEaSJ_NS4_8TiledMMAINS4_8MMA_AtomIJNS4_4SM904GMMA27MMA_64x256x32_S32S8S8_SS_TNEEEENS4_6LayoutISC_NS5_IJNSA_ILi0EEESR_SR_EEEEENS5_IJNS4_10UnderscoreESU_SU_EEEEENS4_13SM90_TMA_LOADENS4_14ComposedLayoutINS4_7SwizzleILi3ELi4ELi3EEENS4_18smem_ptr_flag_bitsILi8EEENSQ_INS5_IJNSA_ILi8EEESH_EEENS5_IJSH_SB_EEEEEEEvNS4_8identityESX_S17_vS18_EENS_8epilogue10collective6detail29Sm90TmaWarpSpecializedAdapterINS1B_15DefaultEpilogueIaSJ_SJ_NS1A_6thread17LinearCombinationIaLi1EiiLNS1F_9ScaleType4KindE0ELNS_15FloatRoundStyleE2EaEENS1_15EpilogueDefaultEEEEEvvEEEEvNT_6ParamsE)
        /*0014*/ 	.word	0x00000008


	//----- nvinfo : EIATTR_MIN_STACK_SIZE
	.align		4
.L_17:
        /*0018*/ 	.byte	0x04, 0x12
        /*001a*/ 	.short	(.L_19 - .L_18)
	.align		4
.L_18:
        /*001c*/ 	.word	index@(_ZN7cutlass13device_kernelINS_4gemm6kernel13GemmUniversalIN4cute5tupleIJiiiiEEENS1_10collective13CollectiveMmaINS1_34MainloopSm90TmaGmmaWarpSpecializedILi6ENS5_IJNS4_1CILi1EEESB_SB_EEENS1_32KernelTmaWarpSpecializedPingpongEEENS5_IJNSA_ILi64EEENSA_ILi256EEENSA_ILi128EEEEEEaNS5_IJlSB_lEEEaSJ_NS4_8TiledMMAINS4_8MMA_AtomIJNS4_4SM904GMMA27MMA_64x256x32_S32S8S8_SS_TNEEEENS4_6LayoutISC_NS5_IJNSA_ILi0EEESR_SR_EEEEENS5_IJNS4_10UnderscoreESU_SU_EEEEENS4_13SM90_TMA_LOADENS4_14ComposedLayoutINS4_7SwizzleILi3ELi4ELi3EEENS4_18smem_ptr_flag_bitsILi8EEENSQ_INS5_IJNSA_ILi8EEESH_EEENS5_IJSH_SB_EEEEEEEvNS4_8identityESX_S17_vS18_EENS_8epilogue10collective6detail29Sm90TmaWarpSpecializedAdapterINS1B_15DefaultEpilogueIaSJ_SJ_NS1A_6thread17LinearCombinationIaLi1EiiLNS1F_9ScaleType4KindE0ELNS_15FloatRoundStyleE2EaEENS1_15EpilogueDefaultEEEEEvvEEEEvNT_6ParamsE)
        /*0020*/ 	.word	0x00000008
.L_19:


//--------------------- .nv.compat                --------------------------
	.section	.nv.compat,"",@"SHT_CUDA_COMPAT_INFO"
	.align	4
        /*0000*/ 	.byte	0x02, 0x09, 0x01, 0x00, 0x02, 0x02, 0x04, 0x00, 0x02, 0x05, 0x05, 0x00, 0x03, 0x07, 0x01, 0x01
        /*0010*/ 	.byte	0x02, 0x03, 0x01, 0x00, 0x02, 0x06, 0x01, 0x00, 0x04, 0x0b, 0x08, 0x00, 0x00, 0x00, 0x00, 0x00
        /*0020*/ 	.byte	0x00, 0x00, 0x00, 0x00


//--------------------- .nv.info._ZN7cutlass13device_kernelINS_4gemm6kernel13GemmUniversalIN4cute5tupleIJiiiiEEENS1_10collective13CollectiveMmaINS1_34MainloopSm90TmaGmmaWarpSpecializedILi6ENS5_IJNS4_1CILi1EEESB_SB_EEENS1_32KernelTmaWarpSpecializedPingpongEEENS5_IJNSA_ILi64EEENSA_ILi256EEENSA_ILi128EEEEEEaNS5_IJlSB_lEEEaSJ_NS4_8TiledMMAINS4_8MMA_AtomIJNS4_4SM904GMMA27MMA_64x256x32_S32S8S8_SS_TNEEEENS4_6LayoutISC_NS5_IJNSA_ILi0EEESR_SR_EEEEENS5_IJNS4_10UnderscoreESU_SU_EEEEENS4_13SM90_TMA_LOADENS4_14ComposedLayoutINS4_7SwizzleILi3ELi4ELi3EEENS4_18smem_ptr_flag_bitsILi8EEENSQ_INS5_IJNSA_ILi8EEESH_EEENS5_IJSH_SB_EEEEEEEvNS4_8identityESX_S17_vS18_EENS_8epilogue10collective6detail29Sm90TmaWarpSpecializedAdapterINS1B_15DefaultEpilogueIaSJ_SJ_NS1A_6thread17LinearCombinationIaLi1EiiLNS1F_9ScaleType4KindE0ELNS_15FloatRoundStyleE2EaEENS1_15EpilogueDefaultEEEEEvvEEEEvNT_6ParamsE --------------------------
	.section	.nv.info._ZN7cutlass13device_kernelINS_4gemm6kernel13GemmUniversalIN4cute5tupleIJiiiiEEENS1_10collective13CollectiveMmaINS1_34MainloopSm90TmaGmmaWarpSpecializedILi6ENS5_IJNS4_1CILi1EEESB_SB_EEENS1_32KernelTmaWarpSpecializedPingpongEEENS5_IJNSA_ILi64EEENSA_ILi256EEENSA_ILi128EEEEEEaNS5_IJlSB_lEEEaSJ_NS4_8TiledMMAINS4_8MMA_AtomIJNS4_4SM904GMMA27MMA_64x256x32_S32S8S8_SS_TNEEEENS4_6LayoutISC_NS5_IJNSA_ILi0EEESR_SR_EEEEENS5_IJNS4_10UnderscoreESU_SU_EEEEENS4_13SM90_TMA_LOADENS4_14ComposedLayoutINS4_7SwizzleILi3ELi4ELi3EEENS4_18smem_ptr_flag_bitsILi8EEENSQ_INS5_IJNSA_ILi8EEESH_EEENS5_IJSH_SB_EEEEEEEvNS4_8identityESX_S17_vS18_EENS_8epilogue10collective6detail29Sm90TmaWarpSpecializedAdapterINS1B_15DefaultEpilogueIaSJ_SJ_NS1A_6thread17LinearCombinationIaLi1EiiLNS1F_9ScaleType4KindE0ELNS_15FloatRoundStyleE2EaEENS1_15EpilogueDefaultEEEEEvvEEEEvNT_6ParamsE,"",@"SHT_CUDA_INFO"
	.sectionflags	@""
	.align	4


	//----- nvinfo : EIATTR_CUDA_API_VERSION
	.align		4
        /*0000*/ 	.byte	0x04, 0x37
        /*0002*/ 	.short	(.L_21 - .L_20)
.L_20:
        /*0004*/ 	.word	0x00000082


	//----- nvinfo : EIATTR_KPARAM_INFO
	.align		4
.L_21:
        /*0008*/ 	.byte	0x04, 0x17
        /*000a*/ 	.short	(.L_23 - .L_22)
.L_22:
        /*000c*/ 	.word	0x00000000
        /*0010*/ 	.short	0x0000
        /*0012*/ 	.short	0x0070
        /*0014*/ 	.byte	0x00, 0xf0, 0x01, 0x10


	//----- nvinfo : EIATTR_SPARSE_MMA_MASK
	.align		4
.L_23:
        /*0018*/ 	.byte	0x03, 0x50
        /*001a*/ 	.short	0x0000


	//----- nvinfo : EIATTR_MAXREG_COUNT
	.align		4
        /*001c*/ 	.byte	0x03, 0x1b
        /*001e*/ 	.short	0x00a8


	//----- nvinfo : EIATTR_NUM_BARRIERS
	.align		4
        /*0020*/ 	.byte	0x02, 0x4c
        /*0022*/ 	.byte	0x01
	.zero		1


	//----- nvinfo : EIATTR_EXTERNS
	.align		4
        /*0024*/ 	.byte	0x04, 0x0f
        /*0026*/ 	.short	(.L_25 - .L_24)


	//   ....[0]....
	.align		4
.L_24:
        /*0028*/ 	.word	index@(__assertfail)


	//----- nvinfo : EIATTR_ANNOTATIONS
	.align		4
.L_25:
        /*002c*/ 	.byte	0x04, 0x55
        /*002e*/ 	.short	(.L_27 - .L_26)


	//   ....[0]....
.L_26:
        /*0030*/ 	.word	0x00000001
        /*0034*/ 	.byte	0x10, 0x0b, 0x00, 0x00, 0x01, 0x00, 0x00, 0x00, 0x30, 0x83, 0x00, 0x00, 0x01, 0x00, 0x00, 0x00
        /*0044*/ 	.byte	0x40, 0x8f, 0x00, 0x00


	//----- nvinfo : EIATTR_MERCURY_ISA_VERSION
	.align		4
.L_27:
        /*0048*/ 	.byte	0x03, 0x5f
        /*004a*/ 	.short	0x0101


	//----- nvinfo : EIATTR_INT_WARP_WIDE_INSTR_OFFSETS
	.align		4
        /*004c*/ 	.byte	0x04, 0x31
        /*004e*/ 	.short	(.L_29 - .L_28)


	//   ....[0]....
.L_28:
        /*0050*/ 	.word	0x00000420


	//   ....[1]....
        /*0054*/ 	.word	0x00000440


	//   ....[2]....
        /*0058*/ 	.word	0x000004c0


	//   ....[3]....
        /*005c*/ 	.word	0x000004d0


	//   ....[4]....
        /*0060*/ 	.word	0x000004e0


	//   ....[5]....
        /*0064*/ 	.word	0x00000500


	//   ....[6]....
        /*0068*/ 	.word	0x00000590


	//   ....[7]....
        /*006c*/ 	.word	0x000005b0


	//----- nvinfo : EIATTR_COOP_GROUP_MASK_REGIDS
	.align		4
.L_29:
        /*0070*/ 	.byte	0x04, 0x29
        /*0072*/ 	.short	(.L_31 - .L_30)


	//   ....[0]....
.L_30:
        /*0074*/ 	.word	0xffffffff


	//   ....[1]....
        /*0078*/ 	.word	0xffffffff


	//   ....[2]....
        /*007c*/ 	.word	0xffffffff


	//   ....[3]....
        /*0080*/ 	.word	0xffffffff


	//   ....[4]....
        /*0084*/ 	.word	0xffffffff


	//   ....[5]....
        /*0088*/ 	.word	0xffffffff


	//----- nvinfo : EIATTR_COOP_GROUP_INSTR_OFFSETS
	.align		4
.L_31:
        /*008c*/ 	.byte	0x04, 0x28
        /*008e*/ 	.short	(.L_33 - .L_32)


	//   ....[0]....
.L_32:
        /*0090*/ 	.word	0x00000070


	//   ....[1]....
        /*0094*/ 	.word	0x00000080


	//   ....[2]....
        /*0098*/ 	.word	0x00000140


	//   ....[3]....
        /*009c*/ 	.word	0x00000310


	//   ....[4]....
        /*00a0*/ 	.word	0x00000350


	//   ....[5]....
        /*00a4*/ 	.word	0x000003a0


	//----- nvinfo : EIATTR_REG_RECONFIG
	.align		4
.L_33:
        /*00a8*/ 	.byte	0x01, 0x54
	.zero		2


	//----- nvinfo : EIATTR_SYSCALL_OFFSETS
	.align		4
        /*00ac*/ 	.byte	0x04, 0x46
        /*00ae*/ 	.short	(.L_35 - .L_34)


	//   ....[0]....
.L_34:
        /*00b0*/ 	.word	0x000015b0


	//----- nvinfo : EIATTR_MBARRIER_INSTR_OFFSETS
	.align		4
.L_35:
        /*00b4*/ 	.byte	0x04, 0x39
        /*00b6*/ 	.short	(.L_37 - .L_36)


	//   ....[0]....
.L_36:
        /*00b8*/ 	.word	0x00000240
        /*00bc*/ 	.word	0x000000ff
        /*00c0*/ 	.word	0x00000000
        /*00c4*/ 	.short	0x0100
        /*00c6*/ 	.byte	0x08
	.zero		1


	//   ....[1]....
        /*00c8*/ 	.word	0x00000250
        /*00cc*/ 	.word	0x000000ff
        /*00d0*/ 	.word	0x00000030
        /*00d4*/ 	.short	0x0100
        /*00d6*/ 	.byte	0x08
	.zero		1


	//   ....[2]....
        /*00d8*/ 	.word	0x00000260
        /*00dc*/ 	.word	0x000000ff
        /*00e0*/ 	.word	0x00000008
        /*00e4*/ 	.short	0x0100
        /*00e6*/ 	.byte	0x08
	.zero		1


	//   ....[3]....
        /*00e8*/ 	.word	0x00000270
        /*00ec*/ 	.word	0x000000ff
        /*00f0*/ 	.word	0x00000038
        /*00f4*/ 	.short	0x0100
        /*00f6*/ 	.byte	0x08
	.zero		1


	//   ....[4]....
        /*00f8*/ 	.word	0x00000280
        /*00fc*/ 	.word	0x000000ff
        /*0100*/ 	.word	0x00000010
        /*0104*/ 	.short	0x0100
        /*0106*/ 	.byte	0x08
	.zero		1


	//   ....[5]....
        /*0108*/ 	.word	0x00000290
        /*010c*/ 	.word	0x000000ff
        /*0110*/ 	.word	0x00000040
        /*0114*/ 	.short	0x0100
        /*0116*/ 	.byte	0x08
	.zero		1


	//   ....[6]....
        /*0118*/ 	.word	0x000002a0
        /*011c*/ 	.word	0x000000ff
        /*0120*/ 	.word	0x00000018
        /*0124*/ 	.short	0x0100
        /*0126*/ 	.byte	0x08
	.zero		1


	//   ....[7]....
        /*0128*/ 	.word	0x000002b0
        /*012c*/ 	.word	0x000000ff
        /*0130*/ 	.word	0x00000048
        /*0134*/ 	.short	0x0100
        /*0136*/ 	.byte	0x08
	.zero		1


	//   ....[8]....
        /*0138*/ 	.word	0x000002c0
        /*013c*/ 	.word	0x000000ff
        /*0140*/ 	.word	0x00000020
        /*0144*/ 	.short	0x0100
        /*0146*/ 	.byte	0x08
	.zero		1


	//   ....[9]....
        /*0148*/ 	.word	0x000002d0
        /*014c*/ 	.word	0x000000ff
        /*0150*/ 	.word	0x00000050
        /*0154*/ 	.short	0x0100
        /*0156*/ 	.byte	0x08
	.zero		1


	//   ....[10]....
        /*0158*/ 	.word	0x000002e0
        /*015c*/ 	.word	0x000000ff
        /*0160*/ 	.word	0x00000028
        /*0164*/ 	.short	0x0100
        /*0166*/ 	.byte	0x08
	.zero		1


	//   ....[11]....
        /*0168*/ 	.word	0x000002f0
        /*016c*/ 	.word	0x000000ff
        /*0170*/ 	.word	0x00000058
        /*0174*/ 	.short	0x0100
        /*0176*/ 	.byte	0x08
	.zero		1


	//   ....[12]....
        /*0178*/ 	.word	0x000005f0
        /*017c*/ 	.word	0x000000ff
        /*0180*/ 	.word	0x00000090
        /*0184*/ 	.short	0x0100
        /*0186*/ 	.byte	0x08
	.zero		1


	//   ....[13]....
        /*0188*/ 	.word	0x00000660
        /*018c*/ 	.word	0x000000ff
        /*0190*/ 	.word	0x00000098
        /*0194*/ 	.short	0x0100
        /*0196*/ 	.byte	0x08
	.zero		1


	//   ....[14]....
        /*0198*/ 	.word	0x00000680
        /*019c*/ 	.word	0x000000ff
        /*01a0*/ 	.word	0x00000070
        /*01a4*/ 	.short	0x0100
        /*01a6*/ 	.byte	0x09
	.zero		1


	//   ....[15]....
        /*01a8*/ 	.word	0x00000690
        /*01ac*/ 	.word	0x000000ff
        /*01b0*/ 	.word	0x00000078
        /*01b4*/ 	.short	0x0100
        /*01b6*/ 	.byte	0x09
	.zero		1


	//   ....[16]....
        /*01b8*/ 	.word	0x000006a0
        /*01bc*/ 	.word	0x000000ff
        /*01c0*/ 	.word	0x00000080
        /*01c4*/ 	.short	0x0100
        /*01c6*/ 	.byte	0x09
	.zero		1


	//   ....[17]....
        /*01c8*/ 	.word	0x000006b0
        /*01cc*/ 	.word	0x000000ff
        /*01d0*/ 	.word	0x00000088
        /*01d4*/ 	.short	0x0100
        /*01d6*/ 	.byte	0x09
	.zero		1


	//   ....[18]....
        /*01d8*/ 	.word	0x00001490
        /*01dc*/ 	.word	0x0000009f
        /*01e0*/ 	.word	0x00000000
        /*01e4*/ 	.short	0x010a
        /*01e6*/ 	.byte	0x2a
	.zero		1


	//   ....[19]....
        /*01e8*/ 	.word	0x00001640
        /*01ec*/ 	.word	0x00000003
        /*01f0*/ 	.word	0x00000000
        /*01f4*/ 	.short	0x010a
        /*01f6*/ 	.byte	0x3f
	.zero		1


	//   ....[20]....
        /*01f8*/ 	.word	0x000016a0
        /*01fc*/ 	.word	0x00000003
        /*0200*/ 	.word	0x00000000
        /*0204*/ 	.short	0x010a
        /*0206*/ 	.byte	0x3f
	.zero		1


	//   ....[21]....
        /*0208*/ 	.word	0x00001a00
        /*020c*/ 	.word	0x000000ff
        /*0210*/ 	.word	0x00000000
        /*0214*/ 	.short	0x010a
        /*0216*/ 	.byte	0x04
	.zero		1


	//   ....[22]....
        /*0218*/ 	.word	0x00001a40
        /*021c*/ 	.word	0x000000ff
        /*0220*/ 	.word	0x00000000
        /*0224*/ 	.short	0x010a
        /*0226*/ 	.byte	0x04
	.zero		1


	//   ....[23]....
        /*0228*/ 	.word	0x00001ca0
        /*022c*/ 	.word	0x000000ff
        /*0230*/ 	.word	0x00000000
        /*0234*/ 	.short	0x0101
        /*0236*/ 	.byte	0x04
	.zero		1


	//   ....[24]....
        /*0238*/ 	.word	0x00001d90
        /*023c*/ 	.word	0x0000009e
        /*0240*/ 	.word	0x00000000
        /*0244*/ 	.short	0x0101
        /*0246*/ 	.byte	0x2d
	.zero		1


	//   ....[25]....
        /*0248*/ 	.word	0x00001e60
        /*024c*/ 	.word	0x000000ff
        /*0250*/ 	.word	0x00000000
        /*0254*/ 	.short	0x0101
        /*0256*/ 	.byte	0x06
	.zero		1


	//   ....[26]....
        /*0258*/ 	.word	0x00001f10
        /*025c*/ 	.word	0x0000009f
        /*0260*/ 	.word	0x00000010
        /*0264*/ 	.short	0x010a
        /*0266*/ 	.byte	0x2a
	.zero		1


	//   ....[27]....
        /*0268*/ 	.word	0x00008350
        /*026c*/ 	.word	0x000000a0
        /*0270*/ 	.word	0x00000000
        /*0274*/ 	.short	0x0101
        /*0276*/ 	.byte	0x2d
	.zero		1


	//   ....[28]....
        /*0278*/ 	.word	0x00008cb0
        /*027c*/ 	.word	0x0000000a
        /*0280*/ 	.word	0x00000030
        /*0284*/ 	.short	0x010a
        /*0286*/ 	.byte	0x3f
	.zero		1


	//   ....[29]....
        /*0288*/ 	.word	0x00009050
        /*028c*/ 	.word	0x00000005
        /*0290*/ 	.word	0x00000098
        /*0294*/ 	.short	0x0101
        /*0296*/ 	.byte	0x3f
	.zero		1


	//   ....[30]....
        /*0298*/ 	.word	0x000097d0
        /*029c*/ 	.word	0x00000009
        /*02a0*/ 	.word	0x00000000
        /*02a4*/ 	.short	0x010a
        /*02a6*/ 	.byte	0x3f
	.zero		1


	//   ....[31]....
        /*02a8*/ 	.word	0x00009850
        /*02ac*/ 	.word	0x00000008
        /*02b0*/ 	.word	0x00000000
        /*02b4*/ 	.short	0x010a
        /*02b6*/ 	.byte	0x3f
	.zero		1


	//   ....[32]....
        /*02b8*/ 	.word	0x000098e0
        /*02bc*/ 	.word	0x00000009
        /*02c0*/ 	.word	0x00000000
        /*02c4*/ 	.short	0x010a
        /*02c6*/ 	.byte	0x3f
	.zero		1


	//   ....[33]....
        /*02c8*/ 	.word	0x00009970
        /*02cc*/ 	.word	0x00000008
        /*02d0*/ 	.word	0x00000000
        /*02d4*/ 	.short	0x010a
        /*02d6*/ 	.byte	0x3f
	.zero		1


	//   ....[34]....
        /*02d8*/ 	.word	0x00009a00
        /*02dc*/ 	.word	0x0000000b
        /*02e0*/ 	.word	0x00000000
        /*02e4*/ 	.short	0x010a
        /*02e6*/ 	.byte	0x3f
	.zero		1


	//   ....[35]....
        /*02e8*/ 	.word	0x00009a90
        /*02ec*/ 	.word	0x00000003
        /*02f0*/ 	.word	0x00000000
        /*02f4*/ 	.short	0x010a
        /*02f6*/ 	.byte	0x3f
	.zero		1


	//   ....[36]....
        /*02f8*/ 	.word	0x00009af0
        /*02fc*/ 	.word	0x0000009d
        /*0300*/ 	.word	0x00000000
        /*0304*/ 	.short	0x010a
        /*0306*/ 	.byte	0x3f
	.zero		1


	//   ....[37]....
        /*0308*/ 	.word	0x00009b40
        /*030c*/ 	.word	0x00000003
        /*0310*/ 	.word	0x00000000
        /*0314*/ 	.short	0x010a
        /*0316*/ 	.byte	0x3f
	.zero		1


	//   ....[38]....
        /*0318*/ 	.word	0x00009ba0
        /*031c*/ 	.word	0x00000004
        /*0320*/ 	.word	0x00000000
        /*0324*/ 	.short	0x010a
        /*0326*/ 	.byte	0x3f
	.zero		1


	//   ....[39]....
        /*0328*/ 	.word	0x00009bf0
        /*032c*/ 	.word	0x0000009d
        /*0330*/ 	.word	0x00000010
        /*0334*/ 	.short	0x010a
        /*0336*/ 	.byte	0x3f
	.zero		1


	//   ....[40]....
        /*0338*/ 	.word	0x00009cc0
        /*033c*/ 	.word	0x0000000a
        /*0340*/ 	.word	0x00000030
        /*0344*/ 	.short	0x010a
        /*0346*/ 	.byte	0x3f
	.zero		1


	//   ....[41]....
        /*0348*/ 	.word	0x00009d90
        /*034c*/ 	.word	0x00000009
        /*0350*/ 	.word	0x00000000
        /*0354*/ 	.short	0x010a
        /*0356*/ 	.byte	0x3f
	.zero		1


	//   ....[42]....
        /*0358*/ 	.word	0x00009de0
        /*035c*/ 	.word	0x00000008
        /*0360*/ 	.word	0x00000000
        /*0364*/ 	.short	0x010a
        /*0366*/ 	.byte	0x3f
	.zero		1


	//   ....[43]....
        /*0368*/ 	.word	0x00009e30
        /*036c*/ 	.word	0x00000009
        /*0370*/ 	.word	0x00000000
        /*0374*/ 	.short	0x010a
        /*0376*/ 	.byte	0x3f
	.zero		1


	//   ....[44]....
        /*0378*/ 	.word	0x00009e80
        /*037c*/ 	.word	0x00000008
        /*0380*/ 	.word	0x00000000
        /*0384*/ 	.short	0x010a
        /*0386*/ 	.byte	0x3f
	.zero		1


	//   ....[45]....
        /*0388*/ 	.word	0x00009ed0
        /*038c*/ 	.word	0x0000000b
        /*0390*/ 	.word	0x00000000
        /*0394*/ 	.short	0x010a
        /*0396*/ 	.byte	0x3f
	.zero		1


	//----- nvinfo : EIATTR_NUM_MBARRIERS
	.align		4
.L_37:
        /*0398*/ 	.byte	0x03, 0x38
        /*039a*/ 	.short	0x0012


	//----- nvinfo : EIATTR_EXIT_INSTR_OFFSETS
	.align		4
        /*039c*/ 	.byte	0x04, 0x1c
        /*039e*/ 	.short	(.L_39 - .L_38)


	//   ....[0]....
.L_38:
        /*03a0*/ 	.word	0x000011c0


	//   ....[1]....
        /*03a4*/ 	.word	0x00001220


	//   ....[2]....
        /*03a8*/ 	.word	0x000089e0


	//   ....[3]....
        /*03ac*/ 	.word	0x00008a10


	//   ....[4]....
        /*03b0*/ 	.word	0x00009ae0


	//----- nvinfo : EIATTR_MAX_THREADS
	.align		4
.L_39:
        /*03b4*/ 	.byte	0x04, 0x05
        /*03b6*/ 	.short	(.L_41 - .L_40)
.L_40:
        /*03b8*/ 	.word	0x00000180
        /*03bc*/ 	.word	0x00000001
        /*03c0*/ 	.word	0x00000001


	//----- nvinfo : EIATTR_CRS_STACK_SIZE
	.align		4
.L_41:
        /*03c4*/ 	.byte	0x04, 0x1e
        /*03c6*/ 	.short	(.L_43 - .L_42)
.L_42:
        /*03c8*/ 	.word	0x00000000


	//----- nvinfo : EIATTR_CBANK_PARAM_SIZE
	.align		4
.L_43:
        /*03cc*/ 	.byte	0x03, 0x19
        /*03ce*/ 	.short	0x0470


	//----- nvinfo : EIATTR_PARAM_CBANK
	.align		4
        /*03d0*/ 	.byte	0x04, 0x0a
        /*03d2*/ 	.short	(.L_45 - .L_44)
	.align		4
.L_44:
        /*03d4*/ 	.word	index@(.nv.constant0._ZN7cutlass13device_kernelINS_4gemm6kernel13GemmUniversalIN4cute5tupleIJiiiiEEENS1_10collective13CollectiveMmaINS1_34MainloopSm90TmaGmmaWarpSpecializedILi6ENS5_IJNS4_1CILi1EEESB_SB_EEENS1_32KernelTmaWarpSpecializedPingpongEEENS5_IJNSA_ILi64EEENSA_ILi256EEENSA_ILi128EEEEEEaNS5_IJlSB_lEEEaSJ_NS4_8TiledMMAINS4_8MMA_AtomIJNS4_4SM904GMMA27MMA_64x256x32_S32S8S8_SS_TNEEEENS4_6LayoutISC_NS5_IJNSA_ILi0EEESR_SR_EEEEENS5_IJNS4_10UnderscoreESU_SU_EEEEENS4_13SM90_TMA_LOADENS4_14ComposedLayoutINS4_7SwizzleILi3ELi4ELi3EEENS4_18smem_ptr_flag_bitsILi8EEENSQ_INS5_IJNSA_ILi8EEESH_EEENS5_IJSH_SB_EEEEEEEvNS4_8identityESX_S17_vS18_EENS_8epilogue10collective6detail29Sm90TmaWarpSpecializedAdapterINS1B_15DefaultEpilogueIaSJ_SJ_NS1A_6thread17LinearCombinationIaLi1EiiLNS1F_9ScaleType4KindE0ELNS_15FloatRoundStyleE2EaEENS1_15EpilogueDefaultEEEEEvvEEEEvNT_6ParamsE)
        /*03d8*/ 	.short	0x0210
        /*03da*/ 	.short	0x0470


	//----- nvinfo : EIATTR_SW_WAR
	.align		4
.L_45:
        /*03dc*/ 	.byte	0x04, 0x36
        /*03de*/ 	.short	(.L_47 - .L_46)
.L_46:
        /*03e0*/ 	.word	0x00000008
.L_47:


//--------------------- .nv.callgraph             --------------------------
	.section	.nv.callgraph,"",@"SHT_CUDA_CALLGRAPH"
	.align	4
	.sectionentsize	8
	.align		4
        /*0000*/ 	.word	0x00000000
	.align		4
        /*0004*/ 	.word	0xffffffff
	.align		4
        /*0008*/ 	.word	index@(_ZN7cutlass13device_kernelINS_4gemm6kernel13GemmUniversalIN4cute5tupleIJiiiiEEENS1_10collective13CollectiveMmaINS1_34MainloopSm90TmaGmmaWarpSpecializedILi6ENS5_IJNS4_1CILi1EEESB_SB_EEENS1_32KernelTmaWarpSpecializedPingpongEEENS5_IJNSA_ILi64EEENSA_ILi256EEENSA_ILi128EEEEEEaNS5_IJlSB_lEEEaSJ_NS4_8TiledMMAINS4_8MMA_AtomIJNS4_4SM904GMMA27MMA_64x256x32_S32S8S8_SS_TNEEEENS4_6LayoutISC_NS5_IJNSA_ILi0EEESR_SR_EEEEENS5_IJNS4_10UnderscoreESU_SU_EEEEENS4_13SM90_TMA_LOADENS4_14ComposedLayoutINS4_7SwizzleILi3ELi4ELi3EEENS4_18smem_ptr_flag_bitsILi8EEENSQ_INS5_IJNSA_ILi8EEESH_EEENS5_IJSH_SB_EEEEEEEvNS4_8identityESX_S17_vS18_EENS_8epilogue10collective6detail29Sm90TmaWarpSpecializedAdapterINS1B_15DefaultEpilogueIaSJ_SJ_NS1A_6thread17LinearCombinationIaLi1EiiLNS1F_9ScaleType4KindE0ELNS_15FloatRoundStyleE2EaEENS1_15EpilogueDefaultEEEEEvvEEEEvNT_6ParamsE)
	.align		4
        /*000c*/ 	.word	index@(__assertfail)
	.align		4
        /*0010*/ 	.word	0x00000000
	.align		4
        /*0014*/ 	.word	0xfffffffe
	.align		4
        /*0018*/ 	.word	0x00000000
	.align		4
        /*001c*/ 	.word	0xfffffffd
	.align		4
        /*0020*/ 	.word	0x00000000
	.align		4
        /*0024*/ 	.word	0xfffffffc


//--------------------- .nv.constant4             --------------------------
	.section	.nv.constant4,"a",@progbits
	.align	8
	.align		8
.nv.constant4:
        /*0000*/ 	.dword	__assertfail
	.align		8
        /*0008*/ 	.dword	__unnamed_1
	.align		8
        /*0010*/ 	.dword	_ZN40_INTERNAL_ab15e0f7_4_k_cu_503db703_263034cuda3std3__45__cpo5beginE
	.align		8
        /*0018*/ 	.dword	_ZN40_INTERNAL_ab15e0f7_4_k_cu_503db703_263034cuda3std3__45__cpo3endE
	.align		8
        /*0020*/ 	.dword	_ZN40_INTERNAL_ab15e0f7_4_k_cu_503db703_263034cuda3std3__45__cpo6cbeginE
	.align		8
        /*0028*/ 	.dword	_ZN40_INTERNAL_ab15e0f7_4_k_cu_503db703_263034cuda3std3__45__cpo4cendE
	.align		8
        /*0030*/ 	.dword	_ZN40_INTERNAL_ab15e0f7_4_k_cu_503db703_263034cuda3std3__442_GLOBAL__N__ab15e0f7_4_k_cu_503db703_263036ignoreE
	.align		8
        /*0038*/ 	.dword	_ZN40_INTERNAL_ab15e0f7_4_k_cu_503db703_263034cuda3std3__419piecewise_constructE
	.align		8
        /*0040*/ 	.dword	_ZN40_INTERNAL_ab15e0f7_4_k_cu_503db703_263034cuda3std3__48in_placeE
	.align		8
        /*0048*/ 	.dword	_ZN40_INTERNAL_ab15e0f7_4_k_cu_503db703_263034cuda3std6ranges3__45__cpo4swapE
	.align		8
        /*0050*/ 	.dword	_ZN40_INTERNAL_ab15e0f7_4_k_cu_503db703_263034cuda3std6ranges3__45__cpo9iter_moveE
	.align		8
        /*0058*/ 	.dword	_ZN40_INTERNAL_ab15e0f7_4_k_cu_503db703_263034cute7productE
	.align		8
        /*0060*/ 	.dword	_ZN40_INTERNAL_ab15e0f7_4_k_cu_503db703_263034cute1_E
	.align		8
        /*0068*/ 	.dword	$str$22
	.align		8
        /*0070*/ 	.dword	$str$23


//--------------------- .text._ZN7cutlass13device_kernelINS_4gemm6kernel13GemmUniversalIN4cute5tupleIJiiiiEEENS1_10collective13CollectiveMmaINS1_34MainloopSm90TmaGmmaWarpSpecializedILi6ENS5_IJNS4_1CILi1EEESB_SB_EEENS1_32KernelTmaWarpSpecializedPingpongEEENS5_IJNSA_ILi64EEENSA_ILi256EEENSA_ILi128EEEEEEaNS5_IJlSB_lEEEaSJ_NS4_8TiledMMAINS4_8MMA_AtomIJNS4_4SM904GMMA27MMA_64x256x32_S32S8S8_SS_TNEEEENS4_6LayoutISC_NS5_IJNSA_ILi0EEESR_SR_EEEEENS5_IJNS4_10UnderscoreESU_SU_EEEEENS4_13SM90_TMA_LOADENS4_14ComposedLayoutINS4_7SwizzleILi3ELi4ELi3EEENS4_18smem_ptr_flag_bitsILi8EEENSQ_INS5_IJNSA_ILi8EEESH_EEENS5_IJSH_SB_EEEEEEEvNS4_8identityESX_S17_vS18_EENS_8epilogue10collective6detail29Sm90TmaWarpSpecializedAdapterINS1B_15DefaultEpilogueIaSJ_SJ_NS1A_6thread17LinearCombinationIaLi1EiiLNS1F_9ScaleType4KindE0ELNS_15FloatRoundStyleE2EaEENS1_15EpilogueDefaultEEEEEvvEEEEvNT_6ParamsE --------------------------
	.section	.text._ZN7cutlass13device_kernelINS_4gemm6kernel13GemmUniversalIN4cute5tupleIJiiiiEEENS1_10collective13CollectiveMmaINS1_34MainloopSm90TmaGmmaWarpSpecializedILi6ENS5_IJNS4_1CILi1EEESB_SB_EEENS1_32KernelTmaWarpSpecializedPingpongEEENS5_IJNSA_ILi64EEENSA_ILi256EEENSA_ILi128EEEEEEaNS5_IJlSB_lEEEaSJ_NS4_8TiledMMAINS4_8MMA_AtomIJNS4_4SM904GMMA27MMA_64x256x32_S32S8S8_SS_TNEEEENS4_6LayoutISC_NS5_IJNSA_ILi0EEESR_SR_EEEEENS5_IJNS4_10UnderscoreESU_SU_EEEEENS4_13SM90_TMA_LOADENS4_14ComposedLayoutINS4_7SwizzleILi3ELi4ELi3EEENS4_18smem_ptr_flag_bitsILi8EEENSQ_INS5_IJNSA_ILi8EEESH_EEENS5_IJSH_SB_EEEEEEEvNS4_8identityESX_S17_vS18_EENS_8epilogue10collective6detail29Sm90TmaWarpSpecializedAdapterINS1B_15DefaultEpilogueIaSJ_SJ_NS1A_6thread17LinearCombinationIaLi1EiiLNS1F_9ScaleType4KindE0ELNS_15FloatRoundStyleE2EaEENS1_15EpilogueDefaultEEEEEvvEEEEvNT_6ParamsE,"ax",@progbits
	.align	128
.text._ZN7cutlass13device_kernelINS_4gemm6kernel13GemmUniversalIN4cute5tupleIJiiiiEEENS1_10collective13CollectiveMmaINS1_34MainloopSm90TmaGmmaWarpSpecializedILi6ENS5_IJNS4_1CILi1EEESB_SB_EEENS1_32KernelTmaWarpSpecializedPingpongEEENS5_IJNSA_ILi64EEENSA_ILi256EEENSA_ILi128EEEEEEaNS5_IJlSB_lEEEaSJ_NS4_8TiledMMAINS4_8MMA_AtomIJNS4_4SM904GMMA27MMA_64x256x32_S32S8S8_SS_TNEEEENS4_6LayoutISC_NS5_IJNSA_ILi0EEESR_SR_EEEEENS5_IJNS4_10UnderscoreESU_SU_EEEEENS4_13SM90_TMA_LOADENS4_14ComposedLayoutINS4_7SwizzleILi3ELi4ELi3EEENS4_18smem_ptr_flag_bitsILi8EEENSQ_INS5_IJNSA_ILi8EEESH_EEENS5_IJSH_SB_EEEEEEEvNS4_8identityESX_S17_vS18_EENS_8epilogue10collective6detail29Sm90TmaWarpSpecializedAdapterINS1B_15DefaultEpilogueIaSJ_SJ_NS1A_6thread17LinearCombinationIaLi1EiiLNS1F_9ScaleType4KindE0ELNS_15FloatRoundStyleE2EaEENS1_15EpilogueDefaultEEEEEvvEEEEvNT_6ParamsE:
        .type           _ZN7cutlass13device_kernelINS_4gemm6kernel13GemmUniversalIN4cute5tupleIJiiiiEEENS1_10collective13CollectiveMmaINS1_34MainloopSm90TmaGmmaWarpSpecializedILi6ENS5_IJNS4_1CILi1EEESB_SB_EEENS1_32KernelTmaWarpSpecializedPingpongEEENS5_IJNSA_ILi64EEENSA_ILi256EEENSA_ILi128EEEEEEaNS5_IJlSB_lEEEaSJ_NS4_8TiledMMAINS4_8MMA_AtomIJNS4_4SM904GMMA27MMA_64x256x32_S32S8S8_SS_TNEEEENS4_6LayoutISC_NS5_IJNSA_ILi0EEESR_SR_EEEEENS5_IJNS4_10UnderscoreESU_SU_EEEEENS4_13SM90_TMA_LOADENS4_14ComposedLayoutINS4_7SwizzleILi3ELi4ELi3EEENS4_18smem_ptr_flag_bitsILi8EEENSQ_INS5_IJNSA_ILi8EEESH_EEENS5_IJSH_SB_EEEEEEEvNS4_8identityESX_S17_vS18_EENS_8epilogue10collective6detail29Sm90TmaWarpSpecializedAdapterINS1B_15DefaultEpilogueIaSJ_SJ_NS1A_6thread17LinearCombinationIaLi1EiiLNS1F_9ScaleType4KindE0ELNS_15FloatRoundStyleE2EaEENS1_15EpilogueDefaultEEEEEvvEEEEvNT_6ParamsE,@function
        .size           _ZN7cutlass13device_kernelINS_4gemm6kernel13GemmUniversalIN4cute5tupleIJiiiiEEENS1_10collective13CollectiveMmaINS1_34MainloopSm90TmaGmmaWarpSpecializedILi6ENS5_IJNS4_1CILi1EEESB_SB_EEENS1_32KernelTmaWarpSpecializedPingpongEEENS5_IJNSA_ILi64EEENSA_ILi256EEENSA_ILi128EEEEEEaNS5_IJlSB_lEEEaSJ_NS4_8TiledMMAINS4_8MMA_AtomIJNS4_4SM904GMMA27MMA_64x256x32_S32S8S8_SS_TNEEEENS4_6LayoutISC_NS5_IJNSA_ILi0EEESR_SR_EEEEENS5_IJNS4_10UnderscoreESU_SU_EEEEENS4_13SM90_TMA_LOADENS4_14ComposedLayoutINS4_7SwizzleILi3ELi4ELi3EEENS4_18smem_ptr_flag_bitsILi8EEENSQ_INS5_IJNSA_ILi8EEESH_EEENS5_IJSH_SB_EEEEEEEvNS4_8identityESX_S17_vS18_EENS_8epilogue10collective6detail29Sm90TmaWarpSpecializedAdapterINS1B_15DefaultEpilogueIaSJ_SJ_NS1A_6thread17LinearCombinationIaLi1EiiLNS1F_9ScaleType4KindE0ELNS_15FloatRoundStyleE2EaEENS1_15EpilogueDefaultEEEEEvvEEEEvNT_6ParamsE,(.L_x_333 - _ZN7cutlass13device_kernelINS_4gemm6kernel13GemmUniversalIN4cute5tupleIJiiiiEEENS1_10collective13CollectiveMmaINS1_34MainloopSm90TmaGmmaWarpSpecializedILi6ENS5_IJNS4_1CILi1EEESB_SB_EEENS1_32KernelTmaWarpSpecializedPingpongEEENS5_IJNSA_ILi64EEENSA_ILi256EEENSA_ILi128EEEEEEaNS5_IJlSB_lEEEaSJ_NS4_8TiledMMAINS4_8MMA_AtomIJNS4_4SM904GMMA27MMA_64x256x32_S32S8S8_SS_TNEEEENS4_6LayoutISC_NS5_IJNSA_ILi0EEESR_SR_EEEEENS5_IJNS4_10UnderscoreESU_SU_EEEEENS4_13SM90_TMA_LOADENS4_14ComposedLayoutINS4_7SwizzleILi3ELi4ELi3EEENS4_18smem_ptr_flag_bitsILi8EEENSQ_INS5_IJNSA_ILi8EEESH_EEENS5_IJSH_SB_EEEEEEEvNS4_8identityESX_S17_vS18_EENS_8epilogue10collective6detail29Sm90TmaWarpSpecializedAdapterINS1B_15DefaultEpilogueIaSJ_SJ_NS1A_6thread17LinearCombinationIaLi1EiiLNS1F_9ScaleType4KindE0ELNS_15FloatRoundStyleE2EaEENS1_15EpilogueDefaultEEEEEvvEEEEvNT_6ParamsE)
        .other          _ZN7cutlass13device_kernelINS_4gemm6kernel13GemmUniversalIN4cute5tupleIJiiiiEEENS1_10collective13CollectiveMmaINS1_34MainloopSm90TmaGmmaWarpSpecializedILi6ENS5_IJNS4_1CILi1EEESB_SB_EEENS1_32KernelTmaWarpSpecializedPingpongEEENS5_IJNSA_ILi64EEENSA_ILi256EEENSA_ILi128EEEEEEaNS5_IJlSB_lEEEaSJ_NS4_8TiledMMAINS4_8MMA_AtomIJNS4_4SM904GMMA27MMA_64x256x32_S32S8S8_SS_TNEEEENS4_6LayoutISC_NS5_IJNSA_ILi0EEESR_SR_EEEEENS5_IJNS4_10UnderscoreESU_SU_EEEEENS4_13SM90_TMA_LOADENS4_14ComposedLayoutINS4_7SwizzleILi3ELi4ELi3EEENS4_18smem_ptr_flag_bitsILi8EEENSQ_INS5_IJNSA_ILi8EEESH_EEENS5_IJSH_SB_EEEEEEEvNS4_8identityESX_S17_vS18_EENS_8epilogue10collective6detail29Sm90TmaWarpSpecializedAdapterINS1B_15DefaultEpilogueIaSJ_SJ_NS1A_6thread17LinearCombinationIaLi1EiiLNS1F_9ScaleType4KindE0ELNS_15FloatRoundStyleE2EaEENS1_15EpilogueDefaultEEEEEvvEEEEvNT_6ParamsE,@"STO_CUDA_ENTRY STV_DEFAULT"
_ZN7cutlass13device_kernelINS_4gemm6kernel13GemmUniversalIN4cute5tupleIJiiiiEEENS1_10collective13CollectiveMmaINS1_34MainloopSm90TmaGmmaWarpSpecializedILi6ENS5_IJNS4_1CILi1EEESB_SB_EEENS1_32KernelTmaWarpSpecializedPingpongEEENS5_IJNSA_ILi64EEENSA_ILi256EEENSA_ILi128EEEEEEaNS5_IJlSB_lEEEaSJ_NS4_8TiledMMAINS4_8MMA_AtomIJNS4_4SM904GMMA27MMA_64x256x32_S32S8S8_SS_TNEEEENS4_6LayoutISC_NS5_IJNSA_ILi0EEESR_SR_EEEEENS5_IJNS4_10UnderscoreESU_SU_EEEEENS4_13SM90_TMA_LOADENS4_14ComposedLayoutINS4_7SwizzleILi3ELi4ELi3EEENS4_18smem_ptr_flag_bitsILi8EEENSQ_INS5_IJNSA_ILi8EEESH_EEENS5_IJSH_SB_EEEEEEEvNS4_8identityESX_S17_vS18_EENS_8epilogue10collective6detail29Sm90TmaWarpSpecializedAdapterINS1B_15DefaultEpilogueIaSJ_SJ_NS1A_6thread17LinearCombinationIaLi1EiiLNS1F_9ScaleType4KindE0ELNS_15FloatRoundStyleE2EaEENS1_15EpilogueDefaultEEEEEvvEEEEvNT_6ParamsE:
[----:B------:R-:W0:Y:S02]  /*0000*/  LDC R1, c[0x0][0x28] ;  /* 0x00000a00ff017b82 */ /* 0x000e240000000800 */
[----:B0-----:R-:W-:Y:S01]  /*0010*/  VIADD R1, R1, 0xfffffff8 ;  /* 0xfffffff801017836 */ /* 0x001fe20000000000 */
[----:B------:R-:W0:Y:S01]  /*0020*/  S2R R4, SR_TID.X ;  /* 0x0000000000047919 */ /* 0x000e220000002100 */
[----:B------:R-:W-:Y:S01]  /*0030*/  ELECT P0, URZ, PT ;  /* 0x00000000003f782f */ /* 0x000fe20003800000 */
[----:B------:R-:W-:Y:S01]  /*0040*/  BSSY B0, `(.L_x_0) ;  /* 0x000000f000007945 */ /* 0x000fe20003800000 */
[--C-:B0-----:R-:W-:Y:S02]  /*0050*/  SHF.R.U32.HI R0, RZ, 0x5, R4.reuse ;  /* 0x00000005ff007819 */ /* 0x101fe40000011604 */
[----:B------:R-:W-:-:S03]  /*0060*/  SHF.R.U32.HI R5, RZ, 0x7, R4 ;  /* 0x00000007ff057819 */ /* 0x000fc60000011604 */
[----:B------:R-:W0:Y:S04]  /*0070*/  SHFL.IDX PT, R2, R0, RZ, 0x1f ;  /* 0x00001fff00027589 */ /* 0x000e2800000e0000 */
[----:B------:R1:W2:Y:S01]  /*0080*/  SHFL.IDX PT, R8, R5, RZ, 0x1f ;  /* 0x00001fff05087589 */ /* 0x0002a200000e0000 */
[----:B0-----:R-:W-:-:S13]  /*0090*/  ISETP.NE.OR P0, PT, R2, RZ, !P0 ;  /* 0x000000ff0200720c */ /* 0x001fda0004705670 */
[----:B-12---:R-:W-:Y:S05]  /*00a0*/  @P0 BRA `(.L_x_1) ;  /* 0x0000000000200947 */ /* 0x006fea0003800000 */
[----:B------:R-:W-:Y:S02]  /*00b0*/  ULDC.64 UR4, c[0x0][0x198] ;  /* 0x0000660000047ab9 */ /* 0x000fe40000000a00 */
[----:B------:R-:W-:Y:S02]  /*00c0*/  UIADD3 UR6, UP0, UR4, 0xf0, URZ ;  /* 0x000000f004067890 */ /* 0x000fe4000ff1e03f */
[----:B------:R-:W-:Y:S02]  /*00d0*/  UIADD3 UR4, UP1, UR4, 0x1f0, URZ ;  /* 0x000001f004047890 */ /* 0x000fe4000ff3e03f */
[----:B------:R-:W-:Y:S02]  /*00e0*/  UIADD3.X UR7, URZ, UR5, URZ, UP0, !UPT ;  /* 0x000000053f077290 */ /* 0x000fe400087fe43f */
[----:B------:R-:W-:-:S07]  /*00f0*/  UIADD3.X UR5, URZ, UR5, URZ, UP1, !UPT ;  /* 0x000000053f057290 */ /* 0x000fce0008ffe43f */
[----:B------:R0:W-:Y:S02]  /*0100*/  UTMACCTL.PF [UR6] ;  /* 0x00000000060079b9 */ /* 0x0001e40008040000 */
[----:B------:R0:W-:Y:S02]  /*0110*/  UTMACCTL.PF [UR4] ;  /* 0x00000000040079b9 */ /* 0x0001e40008040000 */
[----:B0-----:R-:W-:Y:S01]  /*0120*/  NOP ;  /* 0x0000000000007918 */ /* 0x001fe20000000000 */
.L_x_1:
[----:B------:R-:W-:Y:S05]  /*0130*/  BSYNC B0 ;  /* 0x0000000000007941 */ /* 0x000fea0003800000 */
.L_x_0:
[----:B------:R-:W0:Y:S02]  /*0140*/  SHFL.IDX PT, R3, R0, RZ, 0x1f ;  /* 0x00001fff00037589 */ /* 0x000e2400000e0000 */
[----:B0-----:R-:W-:-:S13]  /*0150*/  ISETP.NE.AND P0, PT, R3, RZ, PT ;  /* 0x000000ff0300720c */ /* 0x001fda0003f05270 */
[----:B------:R-:W-:Y:S05]  /*0160*/  @P0 BRA `(.L_x_2) ;  /* 0x0000000000680947 */ /* 0x000fea0003800000 */
[----:B------:R-:W0:Y:S01]  /*0170*/  S2UR UR8, SR_CgaCtaId ;  /* 0x00000000000879c3 */ /* 0x000e220000008800 */
[----:B------:R-:W-:Y:S01]  /*0180*/  UMOV UR4, 0x400 ;  /* 0x0000040000047882 */ /* 0x000fe20000000000 */
[----:B------:R-:W-:Y:S01]  /*0190*/  UMOV UR5, 0x1 ;  /* 0x0000000100057882 */ /* 0x000fe20000000000 */
[----:B------:R-:W-:Y:S01]  /*01a0*/  UMOV UR6, 0x80 ;  /* 0x0000008000067882 */ /* 0x000fe20000000000 */
[----:B------:R-:W-:Y:S01]  /*01b0*/  ELECT P0, URZ, PT ;  /* 0x00000000003f782f */ /* 0x000fe20003800000 */
[----:B------:R-:W-:-:S04]  /*01c0*/  UIADD3 UR6, -UR6, 0x100000, URZ ;  /* 0x0010000006067890 */ /* 0x000fc8000fffe13f */
[----:B------:R-:W-:Y:S02]  /*01d0*/  USHF.L.U32 UR7, UR6, 0xb, URZ ;  /* 0x0000000b06077899 */ /* 0x000fe4000800063f */
[----:B------:R-:W-:Y:S02]  /*01e0*/  USHF.L.U32 UR6, UR6, 0x1, URZ ;  /* 0x0000000106067899 */ /* 0x000fe4000800063f */
[----:B0-----:R-:W-:Y:S02]  /*01f0*/  ULEA UR8, UR8, UR4, 0x18 ;  /* 0x0000000408087291 */ /* 0x001fe4000f8ec03f */
[----:B------:R-:W-:-:S04]  /*0200*/  UIADD3 UR4, -UR5, 0x100000, URZ ;  /* 0x0010000005047890 */ /* 0x000fc8000fffe13f */
[----:B------:R-:W-:Y:S02]  /*0210*/  USHF.L.U32 UR5, UR4, 0xb, URZ ;  /* 0x0000000b04057899 */ /* 0x000fe4000800063f */
[----:B------:R-:W-:Y:S01]  /*0220*/  USHF.L.U32 UR4, UR4, 0x1, URZ ;  /* 0x0000000104047899 */ /* 0x000fe2000800063f */
[----:B------:R-:W0:Y:S11]  /*0230*/  FENCE.VIEW.ASYNC.S ;  /* 0x00000000000073c6 */ /* 0x000e360000000000 */
[----:B0-----:R0:W1:Y:S01]  /*0240*/  SYNCS.EXCH.64 URZ, [UR8], UR4 ;  /* 0x00000004083f75b2 */ /* 0x0010620008000100 */
[----:B------:R0:W2:Y:S01]  /*0250*/  SYNCS.EXCH.64 URZ, [UR8+0x30], UR6 ;  /* 0x00003006083f75b2 */ /* 0x0000a20008000100 */
[----:B------:R0:W3:Y:S01]  /*0260*/  SYNCS.EXCH.64 URZ, [UR8+0x8], UR4 ;  /* 0x00000804083f75b2 */ /* 0x0000e20008000100 */
[----:B------:R0:W4:Y:S01]  /*0270*/  SYNCS.EXCH.64 URZ, [UR8+0x38], UR6 ;  /* 0x00003806083f75b2 */ /* 0x0001220008000100 */
[----:B------:R0:W0:Y:S01]  /*0280*/  SYNCS.EXCH.64 URZ, [UR8+0x10], UR4 ;  /* 0x00001004083f75b2 */ /* 0x0000220008000100 */
[----:B------:R0:W0:Y:S01]  /*0290*/  SYNCS.EXCH.64 URZ, [UR8+0x40], UR6 ;  /* 0x00004006083f75b2 */ /* 0x0000220008000100 */
[----:B------:R0:W0:Y:S01]  /*02a0*/  SYNCS.EXCH.64 URZ, [UR8+0x18], UR4 ;  /* 0x00001804083f75b2 */ /* 0x0000220008000100 */
[----:B------:R0:W0:Y:S01]  /*02b0*/  SYNCS.EXCH.64 URZ, [UR8+0x48], UR6 ;  /* 0x00004806083f75b2 */ /* 0x0000220008000100 */
[----:B------:R0:W0:Y:S01]  /*02c0*/  SYNCS.EXCH.64 URZ, [UR8+0x20], UR4 ;  /* 0x00002004083f75b2 */ /* 0x0000220008000100 */
[----:B------:R0:W0:Y:S01]  /*02d0*/  SYNCS.EXCH.64 URZ, [UR8+0x50], UR6 ;  /* 0x00005006083f75b2 */ /* 0x0000220008000100 */
[----:B------:R0:W0:Y:S01]  /*02e0*/  SYNCS.EXCH.64 URZ, [UR8+0x28], UR4 ;  /* 0x00002804083f75b2 */ /* 0x0000220008000100 */
[----:B------:R0:W0:Y:S01]  /*02f0*/  SYNCS.EXCH.64 URZ, [UR8+0x58], UR6 ;  /* 0x00005806083f75b2 */ /* 0x0000220008000100 */
[----:B------:R-:W-:Y:S01]  /*0300*/  NOP ;  /* 0x0000000000007918 */ /* 0x000fe20000000000 */
.L_x_2:
[----:B------:R-:W5:Y:S01]  /*0310*/  SHFL.IDX PT, R6, R0, RZ, 0x1f ;  /* 0x00001fff00067589 */ /* 0x000f6200000e0000 */
[----:B------:R-:W-:Y:S01]  /*0320*/  ELECT P0, URZ, PT ;  /* 0x00000000003f782f */ /* 0x000fe20003800000 */
[----:B------:R-:W-:Y:S01]  /*0330*/  NOP ;  /* 0x0000000000007918 */ /* 0x000fe20000000000 */
[----:B------:R-:W-:Y:S01]  /*0340*/  ELECT P1, URZ, PT ;  /* 0x00000000003f782f */ /* 0x000fe20003820000 */
[----:B------:R-:W1:Y:S01]  /*0350*/  SHFL.IDX PT, R3, R0, RZ, 0x1f ;  /* 0x00001fff00037589 */ /* 0x000e6200000e0000 */
[----:B0-----:R-:W-:Y:S01]  /*0360*/  UMOV UR4, 0x20 ;  /* 0x0000002000047882 */ /* 0x001fe20000000000 */
[----:B------:R-:W-:Y:S01]  /*0370*/  UMOV UR11, 0x80 ;  /* 0x00000080000b7882 */ /* 0x000fe20000000000 */
[----:B------:R-:W-:Y:S01]  /*0380*/  NOP ;  /* 0x0000000000007918 */ /* 0x000fe20000000000 */
[C---:B------:R-:W-:Y:S01]  /*0390*/  VIADD R33, R8.reuse, 0xffffffff ;  /* 0xffffffff08217836 */ /* 0x040fe20000000000 */
[----:B------:R-:W0:Y:S01]  /*03a0*/  SHFL.IDX PT, R5, R5, RZ, 0x1f ;  /* 0x00001fff05057589 */ /* 0x000e2200000e0000 */
[----:B------:R-:W-:Y:S01]  /*03b0*/  ULDC.64 UR36, c[0x0][0x208] ;  /* 0x0000820000247ab9 */ /* 0x000fe20000000a00 */
[----:B------:R-:W-:-:S02]  /*03c0*/  ISETP.NE.AND P2, PT, R8, RZ, PT ;  /* 0x000000ff0800720c */ /* 0x000fc40003f45270 */
[----:B------:R-:W-:Y:S02]  /*03d0*/  ISETP.GE.U32.AND P3, PT, R33, 0x2, PT ;  /* 0x000000022100780c */ /* 0x000fe40003f66070 */
[----:B-----5:R-:W-:Y:S02]  /*03e0*/  ISETP.NE.OR P0, PT, R6, RZ, !P0 ;  /* 0x000000ff0600720c */ /* 0x020fe40004705670 */
[----:B-1----:R-:W-:Y:S02]  /*03f0*/  ISETP.NE.OR P1, PT, R3, RZ, !P1 ;  /* 0x000000ff0300720c */ /* 0x002fe40004f25670 */
[----:B------:R-:W-:-:S04]  /*0400*/  SHF.R.S32.HI R3, RZ, 0x1f, R2 ;  /* 0x0000001fff037819 */ /* 0x000fc80000011402 */
[----:B------:R-:W-:-:S05]  /*0410*/  LEA.HI R3, R3, R2, RZ, 0x2 ;  /* 0x0000000203037211 */ /* 0x000fca00078f10ff */
[----:B------:R-:W-:Y:S01]  /*0420*/  VOTEU.ALL UP0, P0 ;  /* 0x00000000003f7886 */ /* 0x000fe20000000000 */
[----:B------:R-:W-:Y:S01]  /*0430*/  LOP3.LUT R3, R3, 0xfffffffc, RZ, 0xc0, !PT ;  /* 0xfffffffc03037812 */ /* 0x000fe200078ec0ff */
[----:B------:R-:W-:-:S03]  /*0440*/  VOTEU.ALL UP1, P1 ;  /* 0x00000000003f7886 */ /* 0x000fc60000820000 */
[----:B------:R-:W1:Y:S01]  /*0450*/  @!UP0 S2UR UR7, SR_CgaCtaId ;  /* 0x00000000000789c3 */ /* 0x000e620000008800 */
[----:B------:R-:W-:Y:S01]  /*0460*/  @!UP0 UMOV UR6, 0x400 ;  /* 0x0000040000068882 */ /* 0x000fe20000000000 */
[----:B------:R-:W-:-:S04]  /*0470*/  @!UP0 UIADD3 UR4, -UR4, 0x100000, URZ ;  /* 0x0010000004048890 */ /* 0x000fc8000fffe13f */
[----:B------:R-:W-:Y:S02]  /*0480*/  @!UP0 USHF.L.U32 UR5, UR4, 0xb, URZ ;  /* 0x0000000b04058899 */ /* 0x000fe4000800063f */
[----:B------:R-:W-:Y:S01]  /*0490*/  @!UP0 USHF.L.U32 UR4, UR4, 0x1, URZ ;  /* 0x0000000104048899 */ /* 0x000fe2000800063f */
[----:B------:R-:W-:Y:S01]  /*04a0*/  IMAD.IADD R0, R2, 0x1, -R3 ;  /* 0x0000000102007824 */ /* 0x000fe200078e0a03 */
[----:B------:R-:W-:Y:S01]  /*04b0*/  @!UP1 UMOV UR9, 0x400 ;  /* 0x0000040000099882 */ /* 0x000fe20000000000 */
[----:B------:R-:W-:Y:S01]  /*04c0*/  VOTEU.ALL UP2, P1 ;  /* 0x00000000003f7886 */ /* 0x000fe20000840000 */
[----:B------:R-:W-:Y:S01]  /*04d0*/  VOTEU.ALL UP3, P1 ;  /* 0x00000000003f7886 */ /* 0x000fe20000860000 */
[----:B------:R-:W-:Y:S01]  /*04e0*/  VOTEU.ALL UP4, P1 ;  /* 0x00000000003f7886 */ /* 0x000fe20000880000 */
[----:B------:R-:W5:Y:S01]  /*04f0*/  @!UP1 S2UR UR10, SR_CgaCtaId ;  /* 0x00000000000a99c3 */ /* 0x000f620000008800 */
[----:B------:R-:W-:Y:S01]  /*0500*/  VOTEU.ALL UP5, P1 ;  /* 0x00000000003f7886 */ /* 0x000fe200008a0000 */
[----:B------:R-:W-:-:S04]  /*0510*/  SHF.R.S32.HI R3, RZ, 0x1f, R4 ;  /* 0x0000001fff037819 */ /* 0x000fc80000011404 */
[----:B------:R-:W-:-:S04]  /*0520*/  LEA.HI R3, R3, R4, RZ, 0x7 ;  /* 0x0000000403037211 */ /* 0x000fc800078f38ff */
[----:B------:R-:W-:-:S05]  /*0530*/  LOP3.LUT R3, R3, 0xffffff80, RZ, 0xc0, !PT ;  /* 0xffffff8003037812 */ /* 0x000fca00078ec0ff */
[----:B------:R-:W-:Y:S01]  /*0540*/  IMAD.IADD R3, R4, 0x1, -R3 ;  /* 0x0000000104037824 */ /* 0x000fe200078e0a03 */
[----:B-1----:R-:W-:Y:S02]  /*0550*/  @!UP0 ULEA UR8, UR7, UR6, 0x18 ;  /* 0x0000000607088291 */ /* 0x002fe4000f8ec03f */
[----:B------:R-:W-:-:S04]  /*0560*/  @!UP1 UIADD3 UR6, -UR11, 0x100000, URZ ;  /* 0x001000000b069890 */ /* 0x000fc8000fffe13f */
[----:B------:R-:W-:Y:S02]  /*0570*/  @!UP1 USHF.L.U32 UR7, UR6, 0xb, URZ ;  /* 0x0000000b06079899 */ /* 0x000fe4000800063f */
[----:B------:R-:W-:Y:S01]  /*0580*/  @!UP1 USHF.L.U32 UR6, UR6, 0x1, URZ ;  /* 0x0000000106069899 */ /* 0x000fe2000800063f */
[----:B------:R-:W-:Y:S01]  /*0590*/  VOTEU.ALL UP0, P0 ;  /* 0x00000000003f7886 */ /* 0x000fe20000000000 */
[----:B-----5:R-:W-:Y:S01]  /*05a0*/  @!UP1 ULEA UR9, UR10, UR9, 0x18 ;  /* 0x000000090a099291 */ /* 0x020fe2000f8ec03f */
[----:B------:R-:W-:Y:S02]  /*05b0*/  VOTEU.ALL UP1, P0 ;  /* 0x00000000003f7886 */ /* 0x000fe40000020000 */
[----:B------:R-:W-:Y:S01]  /*05c0*/  ULDC.64 UR10, c[0x0][0x598] ;  /* 0x00016600000a7ab9 */ /* 0x000fe20000000a00 */
[----:B------:R-:W-:Y:S01]  /*05d0*/  ISETP.NE.AND P0, PT, R0, 0x3, PT ;  /* 0x000000030000780c */ /* 0x000fe20003f05270 */
[----:B------:R-:W1:Y:S02]  /*05e0*/  FENCE.VIEW.ASYNC.S ;  /* 0x00000000000073c6 */ /* 0x000e640000000000 */
[----:B-1----:R1:W2:Y:S01]  /*05f0*/  @!UP0 SYNCS.EXCH.64 URZ, [UR8+0x90], UR4 ;  /* 0x00009004083f85b2 */ /* 0x0022a20008000100 */
[----:B------:R-:W-:-:S02]  /*0600*/  ISETP.NE.U32.AND P1, PT, RZ, UR10, PT ;  /* 0x0000000aff007c0c */ /* 0x000fc4000bf25070 */
[----:B------:R-:W-:Y:S02]  /*0610*/  ISETP.EQ.OR P0, PT, R0, RZ, !P0 ;  /* 0x000000ff0000720c */ /* 0x000fe40004702670 */
[----:B------:R-:W-:Y:S02]  /*0620*/  ISETP.NE.AND.EX P1, PT, RZ, UR11, PT, P1 ;  /* 0x0000000bff007c0c */ /* 0x000fe4000bf25310 */
[----:B------:R-:W-:-:S04]  /*0630*/  ISETP.EQ.AND P0, PT, R8, RZ, P0 ;  /* 0x000000ff0800720c */ /* 0x000fc80000702270 */
[----:B------:R-:W-:-:S04]  /*0640*/  SEL R16, RZ, 0x1, !P0 ;  /* 0x00000001ff107807 */ /* 0x000fc80004000000 */
[----:B------:R-:W-:Y:S01]  /*0650*/  SEL R16, R16, 0x2, P3 ;  /* 0x0000000210107807 */ /* 0x000fe20001800000 */
[----:B------:R1:W2:Y:S01]  /*0660*/  @!UP1 SYNCS.EXCH.64 URZ, [UR8+0x98], UR4 ;  /* 0x00009804083f95b2 */ /* 0x0002a20008000100 */
[----:B------:R-:W-:Y:S01]  /*0670*/  NOP ;  /* 0x0000000000007918 */ /* 0x000fe20000000000 */
[----:B------:R1:W2:Y:S01]  /*0680*/  @!UP2 SYNCS.EXCH.64 URZ, [UR9+0x70], UR6 ;  /* 0x00007006093fa5b2 */ /* 0x0002a20008000100 */
[----:B------:R1:W2:Y:S01]  /*0690*/  @!UP3 SYNCS.EXCH.64 URZ, [UR9+0x78], UR6 ;  /* 0x00007806093fb5b2 */ /* 0x0002a20008000100 */
[----:B------:R1:W2:Y:S01]  /*06a0*/  @!UP4 SYNCS.EXCH.64 URZ, [UR9+0x80], UR6 ;  /* 0x00008006093fc5b2 */ /* 0x0002a20008000100 */
[----:B------:R1:W2:Y:S01]  /*06b0*/  @!UP5 SYNCS.EXCH.64 URZ, [UR9+0x88], UR6 ;  /* 0x00008806093fd5b2 */ /* 0x0002a20008000100 */
[----:B------:R-:W-:Y:S01]  /*06c0*/  NOP ;  /* 0x0000000000007918 */ /* 0x000fe20000000000 */
[----:B--234-:R-:W-:Y:S06]  /*06d0*/  BAR.SYNC.DEFER_BLOCKING 0x0 ;  /* 0x0000000000007b1d */ /* 0x01cfec0000010000 */
[----:B01----:R-:W-:Y:S05]  /*06e0*/  @!P1 BRA `(.L_x_3) ;  /* 0x00000000001c9947 */ /* 0x003fea0003800000 */
[----:B------:R-:W0:Y:S02]  /*06f0*/  LDC.64 R6, c[0x0][0x598] ;  /* 0x00016600ff067b82 */ /* 0x000e240000000a00 */
[----:B0-----:R-:W2:Y:S02]  /*0700*/  LDG.E.64 R6, desc[UR36][R6.64] ;  /* 0x0000002406067981 */ /* 0x001ea4000c1e1b00 */
[----:B--2---:R-:W-:-:S04]  /*0710*/  ISETP.NE.U32.AND P0, PT, R6, RZ, PT ;  /* 0x000000ff0600720c */ /* 0x004fc80003f05070 */
[----:B------:R-:W-:-:S13]  /*0720*/  ISETP.NE.AND.EX P0, PT, R7, RZ, PT, P0 ;  /* 0x000000ff0700720c */ /* 0x000fda0003f05300 */
[----:B------:R-:W-:Y:S05]  /*0730*/  @!P0 BRA `(.L_x_3) ;  /* 0x0000000000088947 */ /* 0x000fea0003800000 */
[----:B------:R1:W5:Y:S01]  /*0740*/  LD.E R153, desc[UR36][R6.64] ;  /* 0x0000002406997980 */ /* 0x000362000c101900 */
[----:B------:R-:W-:Y:S05]  /*0750*/  BRA `(.L_x_4) ;  /* 0x0000000000247947 */ /* 0x000fea0003800000 */
.L_x_3:
[----:B------:R-:W-:Y:S02]  /*0760*/  ULDC.64 UR4, c[0x0][0x588] ;  /* 0x0001620000047ab9 */ /* 0x000fe40000000a00 */
[----:B------:R-:W-:-:S04]  /*0770*/  ISETP.NE.U32.AND P0, PT, RZ, UR4, PT ;  /* 0x00000004ff007c0c */ /* 0x000fc8000bf05070 */
[----:B------:R-:W-:-:S13]  /*0780*/  ISETP.NE.AND.EX P0, PT, RZ, UR5, PT, P0 ;  /* 0x00000005ff007c0c */ /* 0x000fda000bf05300 */
[----:B------:R-:W-:Y:S05]  /*0790*/  @!P0 BRA `(.L_x_5) ;  /* 0x00000000000c8947 */ /* 0x000fea0003800000 */
[----:B------:R-:W0:Y:S02]  /*07a0*/  LDC.64 R6, c[0x0][0x588] ;  /* 0x00016200ff067b82 */ /* 0x000e240000000a00 */
[----:B0-----:R0:W5:Y:S01]  /*07b0*/  LDG.E R153, desc[UR36][R6.64] ;  /* 0x0000002406997981 */ /* 0x001162000c1e1900 */
[----:B------:R-:W-:Y:S05]  /*07c0*/  BRA `(.L_x_4) ;  /* 0x0000000000087947 */ /* 0x000fea0003800000 */
.L_x_5:
[----:B------:R-:W-:Y:S02]  /*07d0*/  ULDC UR4, c[0x0][0x580] ;  /* 0x0001600000047ab9 */ /* 0x000fe40000000800 */
[----:B------:R-:W-:-:S07]  /*07e0*/  IMAD.U32 R153, RZ, RZ, UR4 ;  /* 0x00000004ff997e24 */ /* 0x000fce000f8e00ff */
.L_x_4:
[----:B------:R-:W-:Y:S02]  /*07f0*/  ULDC.64 UR4, c[0x0][0x5a0] ;  /* 0x0001680000047ab9 */ /* 0x000fe40000000a00 */
[----:B------:R-:W-:-:S04]  /*0800*/  ISETP.NE.U32.AND P0, PT, RZ, UR4, PT ;  /* 0x00000004ff007c0c */ /* 0x000fc8000bf05070 */
[----:B------:R-:W-:-:S13]  /*0810*/  ISETP.NE.AND.EX P0, PT, RZ, UR5, PT, P0 ;  /* 0x00000005ff007c0c */ /* 0x000fda000bf05300 */
[----:B------:R-:W-:Y:S05]  /*0820*/  @!P0 BRA `(.L_x_6) ;  /* 0x00000000001c8947 */ /* 0x000fea0003800000 */
[----:B01----:R-:W0:Y:S02]  /*0830*/  LDC.64 R6, c[0x0][0x5a0] ;  /* 0x00016800ff067b82 */ /* 0x003e240000000a00 */
[----:B0-----:R-:W2:Y:S02]  /*0840*/  LDG.E.64 R6, desc[UR36][R6.64] ;  /* 0x0000002406067981 */ /* 0x001ea4000c1e1b00 */
[----:B--2---:R-:W-:-:S04]  /*0850*/  ISETP.NE.U32.AND P0, PT, R6, RZ, PT ;  /* 0x000000ff0600720c */ /* 0x004fc80003f05070 */
[----:B------:R-:W-:-:S13]  /*0860*/  ISETP.NE.AND.EX P0, PT, R7, RZ, PT, P0 ;  /* 0x000000ff0700720c */ /* 0x000fda0003f05300 */
[----:B------:R-:W-:Y:S05]  /*0870*/  @!P0 BRA `(.L_x_6) ;  /* 0x0000000000088947 */ /* 0x000fea0003800000 */
[----:B------:R3:W5:Y:S01]  /*0880*/  LD.E R152, desc[UR36][R6.64] ;  /* 0x0000002406987980 */ /* 0x000762000c101900 */
[----:B------:R-:W-:Y:S05]  /*0890*/  BRA `(.L_x_7) ;  /* 0x0000000000247947 */ /* 0x000fea0003800000 */
.L_x_6:
[----:B------:R-:W-:Y:S02]  /*08a0*/  ULDC.64 UR4, c[0x0][0x590] ;  /* 0x0001640000047ab9 */ /* 0x000fe40000000a00 */
[----:B------:R-:W-:-:S04]  /*08b0*/  ISETP.NE.U32.AND P0, PT, RZ, UR4, PT ;  /* 0x00000004ff007c0c */ /* 0x000fc8000bf05070 */
[----:B------:R-:W-:-:S13]  /*08c0*/  ISETP.NE.AND.EX P0, PT, RZ, UR5, PT, P0 ;  /* 0x00000005ff007c0c */ /* 0x000fda000bf05300 */
[----:B------:R-:W-:Y:S05]  /*08d0*/  @!P0 BRA `(.L_x_8) ;  /* 0x00000000000c8947 */ /* 0x000fea0003800000 */
[----:B01----:R-:W0:Y:S02]  /*08e0*/  LDC.64 R6, c[0x0][0x590] ;  /* 0x00016400ff067b82 */ /* 0x003e240000000a00 */
[----:B0-----:R2:W5:Y:S01]  /*08f0*/  LDG.E R152, desc[UR36][R6.64] ;  /* 0x0000002406987981 */ /* 0x001562000c1e1900 */
[----:B------:R-:W-:Y:S05]  /*0900*/  BRA `(.L_x_7) ;  /* 0x0000000000087947 */ /* 0x000fea0003800000 */
.L_x_8:
[----:B------:R-:W-:Y:S02]  /*0910*/  ULDC UR4, c[0x0][0x584] ;  /* 0x0001610000047ab9 */ /* 0x000fe40000000800 */
[----:B------:R-:W-:-:S07]  /*0920*/  IMAD.U32 R152, RZ, RZ, UR4 ;  /* 0x00000004ff987e24 */ /* 0x000fce000f8e00ff */
.L_x_7:
[----:B------:R-:W4:Y:S01]  /*0930*/  LDC R2, c[0x0][0x65c] ;  /* 0x00019700ff027b82 */ /* 0x000f220000000800 */
[----:B------:R-:W4:Y:S01]  /*0940*/  S2R R14, SR_CTAID.Y ;  /* 0x00000000000e7919 */ /* 0x000f220000002600 */
[----:B------:R-:W-:Y:S01]  /*0950*/  ULDC UR6, c[0x0][0x28c] ;  /* 0x0000a30000067ab9 */ /* 0x000fe20000000800 */
[----:B------:R-:W-:Y:S01]  /*0960*/  ISETP.NE.AND P0, PT, R8, 0x2, PT ;  /* 0x000000020800780c */ /* 0x000fe20003f05270 */
[----:B------:R-:W-:Y:S01]  /*0970*/  UIADD3 UR6, UR6, 0x7f, URZ ;  /* 0x0000007f06067890 */ /* 0x000fe2000fffe03f */
[----:B0123--:R-:W0:Y:S01]  /*0980*/  S2R R6, SR_CTAID.X ;  /* 0x0000000000067919 */ /* 0x00fe220000002500 */
[----:B------:R-:W-:Y:S01]  /*0990*/  IMAD.MOV.U32 R7, RZ, RZ, RZ ;  /* 0x000000ffff077224 */ /* 0x000fe200078e00ff */
[----:B------:R-:W-:Y:S01]  /*09a0*/  UMOV UR38, URZ ;  /* 0x0000003f00267c82 */ /* 0x000fe20008000000 */
[----:B------:R-:W-:Y:S01]  /*09b0*/  USHF.R.S32.HI UR7, URZ, 0x1f, UR6 ;  /* 0x0000001f3f077899 */ /* 0x000fe20008011406 */
[----:B------:R-:W-:Y:S01]  /*09c0*/  UMOV UR39, URZ ;  /* 0x0000003f00277c82 */ /* 0x000fe20008000000 */
[----:B------:R-:W-:-:S02]  /*09d0*/  ULDC.64 UR8, c[0x0][0x650] ;  /* 0x0001940000087ab9 */ /* 0x000fc40000000a00 */
[----:B------:R-:W-:-:S04]  /*09e0*/  ULEA.HI UR7, UR7, UR6, URZ, 0x7 ;  /* 0x0000000607077291 */ /* 0x000fc8000f8f383f */
[----:B------:R-:W-:Y:S01]  /*09f0*/  USHF.R.S32.HI UR40, URZ, 0x7, UR7 ;  /* 0x000000073f287899 */ /* 0x000fe20008011407 */
[----:B----4-:R-:W-:-:S13]  /*0a00*/  ISETP.NE.AND P1, PT, R2, 0x1, PT ;  /* 0x000000010200780c */ /* 0x010fda0003f25270 */
[----:B------:R-:W0:Y:S01]  /*0a10*/  @P1 LDC R19, c[0x0][0x10] ;  /* 0x00000400ff131b82 */ /* 0x000e220000000800 */
[----:B------:R-:W-:Y:S02]  /*0a20*/  @P1 IMAD.MOV.U32 R8, RZ, RZ, R14 ;  /* 0x000000ffff081224 */ /* 0x000fe400078e000e */
[----:B------:R-:W-:Y:S02]  /*0a30*/  @P1 IMAD.MOV.U32 R9, RZ, RZ, RZ ;  /* 0x000000ffff091224 */ /* 0x000fe400078e00ff */
[----:B------:R-:W-:-:S03]  /*0a40*/  @P1 IMAD.MOV.U32 R17, RZ, RZ, RZ ;  /* 0x000000ffff111224 */ /* 0x000fc600078e00ff */
[----:B------:R-:W1:Y:S01]  /*0a50*/  @!P1 LDC R11, c[0x0][0xc] ;  /* 0x00000300ff0b9b82 */ /* 0x000e620000000800 */
[----:B------:R-:W-:Y:S01]  /*0a60*/  ULDC UR4, c[0x0][0xc] ;  /* 0x0000030000047ab9 */ /* 0x000fe20000000800 */
[----:B------:R-:W-:Y:S02]  /*0a70*/  ULDC UR5, c[0x0][0x10] ;  /* 0x0000040000057ab9 */ /* 0x000fe40000000800 */
[----:B------:R-:W-:-:S04]  /*0a80*/  UIMAD.WIDE.U32 UR4, UR4, UR5, URZ ;  /* 0x00000005040472a5 */ /* 0x000fc8000f8e003f */
[----:B------:R-:W2:Y:S01]  /*0a90*/  LDC R2, c[0x0][0x14] ;  /* 0x00000500ff027b82 */ /* 0x000ea20000000800 */
[----:B0-----:R-:W-:-:S04]  /*0aa0*/  @P1 IMAD.WIDE.U32 R18, R6, R19, R8 ;  /* 0x0000001306121225 */ /* 0x001fc800078e0008 */
[----:B------:R-:W-:Y:S02]  /*0ab0*/  @P1 IMAD.IADD R17, R19, 0x1, R17 ;  /* 0x0000000113111824 */ /* 0x000fe400078e0211 */
[----:B-1----:R-:W-:-:S04]  /*0ac0*/  @!P1 IMAD.WIDE.U32 R8, R11, R14, R6 ;  /* 0x0000000e0b089225 */ /* 0x002fc800078e0006 */
[----:B------:R-:W-:Y:S02]  /*0ad0*/  @!P1 IMAD.MOV.U32 R18, RZ, RZ, R8 ;  /* 0x000000ffff129224 */ /* 0x000fe400078e0008 */
[----:B------:R-:W-:Y:S02]  /*0ae0*/  @!P1 IMAD.MOV.U32 R17, RZ, RZ, R9 ;  /* 0x000000ffff119224 */ /* 0x000fe400078e0009 */
[----:B--2---:R-:W-:-:S04]  /*0af0*/  IMAD.WIDE.U32 R12, R2, UR4, RZ ;  /* 0x00000004020c7c25 */ /* 0x004fc8000f8e00ff */
[----:B------:R-:W-:Y:S01]  /*0b00*/  IMAD R23, R2, UR5, RZ ;  /* 0x0000000502177c24 */ /* 0x000fe2000f8e02ff */
[----:B------:R0:W-:Y:S03]  /*0b10*/  STL.64 [R1], R12 ;  /* 0x0000000c01007387 */ /* 0x0001e60000100a00 */
[----:B------:R-:W-:Y:S01]  /*0b20*/  IMAD.IADD R23, R13, 0x1, R23 ;  /* 0x000000010d177824 */ /* 0x000fe200078e0217 */
[----:B------:R-:W-:Y:S06]  /*0b30*/  @P0 BRA `(.L_x_9) ;  /* 0x0000000000200947 */ /* 0x000fec0003800000 */
[----:B------:R-:W-:Y:S01]  /*0b40*/  UISETP.GE.U32.AND UP0, UPT, UR40, 0x6, UPT ;  /* 0x000000062800788c */ /* 0x000fe2000bf06070 */
[----:B------:R-:W-:Y:S01]  /*0b50*/  IADD3 R18, P0, R18, R12, RZ ;  /* 0x0000000c12127210 */ /* 0x000fe20007f1e0ff */
[----:B------:R-:W-:Y:S01]  /*0b60*/  UIMAD.WIDE.U32 UR4, UR40, -0x55555555, URZ ;  /* 0xaaaaaaab280478a5 */ /* 0x000fe2000f8e003f */
[----:B------:R-:W-:-:S03]  /*0b70*/  UMOV UR39, URZ ;  /* 0x0000003f00277c82 */ /* 0x000fc60008000000 */
[----:B------:R-:W-:Y:S01]  /*0b80*/  USHF.R.U32.HI UR4, URZ, 0x2, UR5 ;  /* 0x000000023f047899 */ /* 0x000fe20008011605 */
[----:B------:R-:W-:-:S03]  /*0b90*/  IMAD.X R17, R23, 0x1, R17, P0 ;  /* 0x0000000117117824 */ /* 0x000fc600000e0611 */
[----:B------:R-:W-:Y:S02]  /*0ba0*/  UIMAD UR38, UR4, -0x6, UR40 ;  /* 0xfffffffa042678a4 */ /* 0x000fe4000f8e0228 */
[----:B------:R-:W-:-:S12]  /*0bb0*/  @UP0 ULOP3.LUT UR39, UR4, 0x1, URZ, 0xc0, !UPT ;  /* 0x0000000104270892 */ /* 0x000fd8000f8ec03f */
.L_x_9:
[----:B------:R-:W-:Y:S01]  /*0bc0*/  ISETP.GE.U32.AND P0, PT, R18, UR8, PT ;  /* 0x0000000812007c0c */ /* 0x000fe2000bf06070 */
[----:B------:R-:W-:Y:S01]  /*0bd0*/  IMAD.MOV.U32 R19, RZ, RZ, -0x1 ;  /* 0xffffffffff137424 */ /* 0x000fe200078e00ff */
[----:B------:R-:W-:Y:S01]  /*0be0*/  PRMT R8, RZ, 0x7610, R8 ;  /* 0x00007610ff087816 */ /* 0x000fe20000000008 */
[----:B------:R-:W-:Y:S01]  /*0bf0*/  IMAD.MOV.U32 R22, RZ, RZ, -0x1 ;  /* 0xffffffffff167424 */ /* 0x000fe200078e00ff */
[----:B------:R-:W-:Y:S01]  /*0c00*/  ISETP.GE.U32.AND.EX P0, PT, R17, UR9, PT, P0 ;  /* 0x0000000911007c0c */ /* 0x000fe2000bf06100 */
[----:B------:R-:W-:-:S12]  /*0c10*/  IMAD.MOV.U32 R2, RZ, RZ, -0x1 ;  /* 0xffffffffff027424 */ /* 0x000fd800078e00ff */
[----:B------:R-:W-:Y:S05]  /*0c20*/  @P0 BRA `(.L_x_10) ;  /* 0x00000004005c0947 */ /* 0x000fea0003800000 */
[----:B------:R-:W1:Y:S01]  /*0c30*/  LDC.64 R20, c[0x0][0x628] ;  /* 0x00018a00ff147b82 */ /* 0x000e620000000a00 */
[----:B------:R-:W-:Y:S02]  /*0c40*/  IMAD.MOV.U32 R8, RZ, RZ, R18 ;  /* 0x000000ffff087224 */ /* 0x000fe400078e0012 */
[----:B------:R-:W-:-:S05]  /*0c50*/  IMAD.MOV.U32 R9, RZ, RZ, R17 ;  /* 0x000000ffff097224 */ /* 0x000fca00078e0011 */
[----:B------:R-:W2:Y:S08]  /*0c60*/  LDC R2, c[0x0][0x630] ;  /* 0x00018c00ff027b82 */ /* 0x000eb00000000800 */
[----:B------:R-:W3:Y:S01]  /*0c70*/  LDC.64 R24, c[0x0][0x620] ;  /* 0x00018800ff187b82 */ /* 0x000ee20000000a00 */
[----:B-1----:R-:W-:-:S04]  /*0c80*/  ISETP.NE.U32.AND P0, PT, R20, RZ, PT ;  /* 0x000000ff1400720c */ /* 0x002fc80003f05070 */
[----:B------:R-:W-:-:S13]  /*0c90*/  ISETP.NE.AND.EX P0, PT, R21, RZ, PT, P0 ;  /* 0x000000ff1500720c */ /* 0x000fda0003f05300 */
[----:B--23--:R-:W-:Y:S05]  /*0ca0*/  @!P0 BRA `(.L_x_11) ;  /* 0x0000000000288947 */ /* 0x00cfea0003800000 */
[----:B0-----:R-:W0:Y:S02]  /*0cb0*/  LDC R13, c[0x0][0x634] ;  /* 0x00018d00ff0d7b82 */ /* 0x001e240000000800 */
[----:B0-----:R-:W-:-:S05]  /*0cc0*/  IADD3 R13, P0, R18, R13, RZ ;  /* 0x0000000d120d7210 */ /* 0x001fca0007f1e0ff */
[----:B------:R-:W-:-:S04]  /*0cd0*/  IMAD.X R15, RZ, RZ, R17, P0 ;  /* 0x000000ffff0f7224 */ /* 0x000fc800000e0611 */
[----:B------:R-:W-:-:S04]  /*0ce0*/  IMAD.WIDE.U32 R8, R15, R20, RZ ;  /* 0x000000140f087225 */ /* 0x000fc800078e00ff */
[----:B------:R-:W-:-:S04]  /*0cf0*/  IMAD.WIDE.U32 R10, P0, R13, R21, R8 ;  /* 0x000000150d0a7225 */ /* 0x000fc80007800008 */
[----:B------:R-:W-:-:S04]  /*0d00*/  IMAD.WIDE.U32 R8, R13, R20, RZ ;  /* 0x000000140d087225 */ /* 0x000fc800078e00ff */
[----:B------:R-:W-:Y:S01]  /*0d10*/  IMAD.X R13, RZ, RZ, RZ, P0 ;  /* 0x000000ffff0d7224 */ /* 0x000fe200000e06ff */
[----:B------:R-:W-:Y:S01]  /*0d20*/  IADD3 RZ, P0, R9, R10, RZ ;  /* 0x0000000a09ff7210 */ /* 0x000fe20007f1e0ff */
[----:B------:R-:W-:-:S04]  /*0d30*/  IMAD.MOV.U32 R12, RZ, RZ, R11 ;  /* 0x000000ffff0c7224 */ /* 0x000fc800078e000b */
[----:B------:R-:W-:-:S08]  /*0d40*/  IMAD.WIDE.U32.X R8, R15, R21, R12, P0 ;  /* 0x000000150f087225 */ /* 0x000fd000000e040c */
.L_x_11:
[-CC-:B------:R-:W-:Y:S01]  /*0d50*/  SHF.R.U64 R31, R8, R2.reuse, R9.reuse ;  /* 0x00000002081f7219 */ /* 0x180fe20000001209 */
[----:B0-----:R-:W0:Y:S01]  /*0d60*/  LDC R12, c[0x0][0x618] ;  /* 0x00018600ff0c7b82 */ /* 0x001e220000000800 */
[----:B------:R-:W-:Y:S01]  /*0d70*/  SHF.R.U32.HI R7, RZ, R2, R9 ;  /* 0x00000002ff077219 */ /* 0x000fe20000011609 */
[----:B------:R-:W-:Y:S01]  /*0d80*/  ULDC UR4, c[0x0][0x150] ;  /* 0x0000540000047ab9 */ /* 0x000fe20000000800 */
[----:B------:R-:W-:Y:S01]  /*0d90*/  IADD3 R11, P0, RZ, -R31, RZ ;  /* 0x8000001fff0b7210 */ /* 0x000fe20007f1e0ff */
[----:B------:R-:W-:Y:S01]  /*0da0*/  IMAD.MOV.U32 R19, RZ, RZ, R17 ;  /* 0x000000ffff137224 */ /* 0x000fe200078e0011 */
[----:B------:R-:W-:-:S03]  /*0db0*/  I2FP.F32.U32 R2, R6 ;  /* 0x0000000600027245 */ /* 0x000fc60000201000 */
[----:B------:R-:W1:Y:S01]  /*0dc0*/  LDC.64 R26, c[0x0][0x640] ;  /* 0x00019000ff1a7b82 */ /* 0x000e620000000a00 */
[----:B------:R-:W-:Y:S02]  /*0dd0*/  IMAD.X R13, RZ, RZ, ~R7, P0 ;  /* 0x000000ffff0d7224 */ /* 0x000fe400000e0e07 */
[----:B------:R-:W-:Y:S01]  /*0de0*/  FMUL R2, R2, UR4 ;  /* 0x0000000402027c20 */ /* 0x000fe20008400000 */
[----:B------:R-:W-:Y:S01]  /*0df0*/  IMAD.WIDE.U32 R8, R11, R24, R18 ;  /* 0x000000180b087225 */ /* 0x000fe200078e0012 */
[----:B------:R-:W-:-:S03]  /*0e00*/  ULDC UR4, c[0x0][0x154] ;  /* 0x0000550000047ab9 */ /* 0x000fc60000000800 */
[----:B------:R-:W-:Y:S01]  /*0e10*/  IMAD R10, R13, R24, RZ ;  /* 0x000000180d0a7224 */ /* 0x000fe200078e02ff */
[----:B------:R-:W2:Y:S01]  /*0e20*/  LDC R7, c[0x0][0x144] ;  /* 0x00005100ff077b82 */ /* 0x000ea20000000800 */
[----:B------:R-:W3:Y:S02]  /*0e30*/  F2I.U32.TRUNC.NTZ R2, R2 ;  /* 0x0000000200027305 */ /* 0x000ee4000020f000 */
[----:B------:R-:W-:-:S04]  /*0e40*/  IMAD R11, R11, R25, R10 ;  /* 0x000000190b0b7224 */ /* 0x000fc800078e020a */
[----:B------:R-:W-:Y:S01]  /*0e50*/  IMAD.IADD R9, R9, 0x1, R11 ;  /* 0x0000000109097824 */ /* 0x000fe200078e020b */
[----:B------:R-:W4:Y:S01]  /*0e60*/  LDC R22, c[0x0][0x608] ;  /* 0x00018200ff167b82 */ /* 0x000f220000000800 */
[----:B------:R-:W-:-:S03]  /*0e70*/  IMAD.MOV.U32 R11, RZ, RZ, -0x1 ;  /* 0xffffffffff0b7424 */ /* 0x000fc600078e00ff */
[--C-:B0-----:R-:W-:Y:S02]  /*0e80*/  SHF.R.U64 R20, R8, R12, R9.reuse ;  /* 0x0000000c08147219 */ /* 0x101fe40000001209 */
[----:B------:R-:W-:Y:S02]  /*0e90*/  I2FP.F32.U32 R8, R14 ;  /* 0x0000000e00087245 */ /* 0x000fe40000201000 */
[----:B------:R-:W0:Y:S01]  /*0ea0*/  LDC R24, c[0x0][0x658] ;  /* 0x00019600ff187b82 */ /* 0x000e220000000800 */
[----:B-1----:R-:W-:Y:S01]  /*0eb0*/  ISETP.NE.U32.AND P0, PT, R26, RZ, PT ;  /* 0x000000ff1a00720c */ /* 0x002fe20003f05070 */
[----:B---3--:R-:W-:Y:S02]  /*0ec0*/  IMAD.MOV R10, RZ, RZ, -R2 ;  /* 0x000000ffff0a7224 */ /* 0x008fe400078e0a02 */
[----:B------:R-:W-:Y:S01]  /*0ed0*/  FMUL R8, R8, UR4 ;  /* 0x0000000408087c20 */ /* 0x000fe20008400000 */
[----:B------:R-:W-:Y:S02]  /*0ee0*/  SHF.R.U32.HI R9, RZ, R12, R9 ;  /* 0x0000000cff097219 */ /* 0x000fe40000011609 */
[----:B------:R-:W-:Y:S01]  /*0ef0*/  ISETP.NE.AND.EX P0, PT, R27, RZ, PT, P0 ;  /* 0x000000ff1b00720c */ /* 0x000fe20003f05300 */
[----:B------:R1:W3:Y:S01]  /*0f00*/  F2I.U32.TRUNC.NTZ R15, R8 ;  /* 0x00000008000f7305 */ /* 0x0002e2000020f000 */
[----:B------:R-:W1:Y:S01]  /*0f10*/  LDC R19, c[0x0][0x148] ;  /* 0x00005200ff137b82 */ /* 0x000e620000000800 */
[----:B--2---:R-:W-:-:S07]  /*0f20*/  IMAD R2, R7, R10, R6 ;  /* 0x0000000a07027224 */ /* 0x004fce00078e0206 */
[----:B------:R-:W2:Y:S01]  /*0f30*/  LDC R25, c[0x0][0x600] ;  /* 0x00018000ff197b82 */ /* 0x000ea20000000800 */
[-CC-:B----4-:R-:W-:Y:S02]  /*0f40*/  SHF.R.U64 R32, R20, R22.reuse, R9.reuse ;  /* 0x0000001614207219 */ /* 0x190fe40000001209 */
[----:B------:R-:W-:Y:S01]  /*0f50*/  SHF.R.U32.HI R7, RZ, R22, R9 ;  /* 0x00000016ff077219 */ /* 0x000fe20000011609 */
[----:B------:R-:W-:-:S04]  /*0f60*/  IMAD.MOV.U32 R9, RZ, RZ, 0x1 ;  /* 0x00000001ff097424 */ /* 0x000fc800078e00ff */
[----:B------:R-:W4:Y:S01]  /*0f70*/  LDC R28, c[0x0][0x648] ;  /* 0x00019200ff1c7b82 */ /* 0x000f220000000800 */
[-C--:B0-----:R-:W-:Y:S02]  /*0f80*/  SHF.L.U32 R6, R11, R24.reuse, RZ ;  /* 0x000000180b067219 */ /* 0x081fe400000006ff */
[--C-:B------:R-:W-:Y:S02]  /*0f90*/  SHF.R.U64 R22, R32, R24, R7.reuse ;  /* 0x0000001820167219 */ /* 0x100fe40000001207 */
[----:B------:R-:W-:Y:S02]  /*0fa0*/  LOP3.LUT R13, RZ, R6, RZ, 0x33, !PT ;  /* 0x00000006ff0d7212 */ /* 0x000fe400078e33ff */
[-C--:B------:R-:W-:Y:S01]  /*0fb0*/  SHF.R.U32.HI R7, RZ, R24.reuse, R7 ;  /* 0x00000018ff077219 */ /* 0x080fe20000011607 */
[----:B------:R-:W0:Y:S01]  /*0fc0*/  LDC R29, c[0x0][0x638] ;  /* 0x00018e00ff1d7b82 */ /* 0x000e220000000800 */
[----:B------:R-:W-:Y:S01]  /*0fd0*/  SHF.L.U32 R12, R9, R24, RZ ;  /* 0x00000018090c7219 */ /* 0x000fe200000006ff */
[----:B------:R-:W-:-:S06]  /*0fe0*/  IMAD.MOV.U32 R6, RZ, RZ, R22 ;  /* 0x000000ffff067224 */ /* 0x000fcc00078e0016 */
[----:B------:R-:W0:Y:S01]  /*0ff0*/  LDC R30, c[0x0][0x610] ;  /* 0x00018400ff1e7b82 */ /* 0x000e220000000800 */
[----:B-1-3--:R-:W-:Y:S05]  /*1000*/  @!P0 BRA `(.L_x_12) ;  /* 0x0000000000288947 */ /* 0x00afea0003800000 */
[----:B------:R-:W1:Y:S02]  /*1010*/  LDC R11, c[0x0][0x64c] ;  /* 0x00019300ff0b7b82 */ /* 0x000e640000000800 */
[----:B-1----:R-:W-:-:S05]  /*1020*/  IADD3 R11, P0, R22, R11, RZ ;  /* 0x0000000b160b7210 */ /* 0x002fca0007f1e0ff */
        /* <DEDUP_REMOVED lines=8> */
.L_x_12:
[----:B----4-:R-:W-:Y:S01]  /*10b0*/  SHF.R.U64 R6, R6, R28, R7 ;  /* 0x0000001c06067219 */ /* 0x010fe20000001207 */
[----:B--2---:R-:W-:Y:S01]  /*10c0*/  VIADD R7, R25, 0xffffffff ;  /* 0xffffffff19077836 */ /* 0x004fe20000000000 */
[----:B------:R-:W-:Y:S01]  /*10d0*/  LOP3.LUT R13, R32, R13, RZ, 0xc0, !PT ;  /* 0x0000000d200d7212 */ /* 0x000fe200078ec0ff */
[----:B------:R-:W-:Y:S02]  /*10e0*/  IMAD.MOV R15, RZ, RZ, -R15 ;  /* 0x000000ffff0f7224 */ /* 0x000fe400078e0a0f */
[----:B------:R-:W-:Y:S01]  /*10f0*/  IMAD.MOV R8, RZ, RZ, -R6 ;  /* 0x000000ffff087224 */ /* 0x000fe200078e0a06 */
[----:B------:R-:W-:Y:S01]  /*1100*/  LOP3.LUT R7, R20, R7, RZ, 0xc0, !PT ;  /* 0x0000000714077212 */ /* 0x000fe200078ec0ff */
[----:B------:R-:W-:Y:S02]  /*1110*/  IMAD R13, R12, R6, R13 ;  /* 0x000000060c0d7224 */ /* 0x000fe400078e020d */
[----:B------:R-:W-:Y:S02]  /*1120*/  @P1 IMAD R2, R19, R15, R14 ;  /* 0x0000000f13021224 */ /* 0x000fe400078e020e */
[----:B0-----:R-:W-:-:S02]  /*1130*/  IMAD R6, R8, R29, R22 ;  /* 0x0000001d08067224 */ /* 0x001fc400078e0216 */
[----:B------:R-:W-:Y:S02]  /*1140*/  IMAD R2, R13, R30, R2 ;  /* 0x0000001e0d027224 */ /* 0x000fe400078e0202 */
[----:B------:R-:W-:Y:S02]  /*1150*/  IMAD R19, R6, R25, R7 ;  /* 0x0000001906137224 */ /* 0x000fe400078e0207 */
[----:B------:R-:W-:-:S03]  /*1160*/  IMAD.MOV.U32 R8, RZ, RZ, 0x1 ;  /* 0x00000001ff087424 */ /* 0x000fc600078e00ff */
[----:B------:R-:W-:Y:S02]  /*1170*/  SEL R22, R19, R2, !P1 ;  /* 0x0000000213167207 */ /* 0x000fe40004800000 */
[----:B------:R-:W-:Y:S01]  /*1180*/  SEL R19, R2, R19, !P1 ;  /* 0x0000001302137207 */ /* 0x000fe20004800000 */
[----:B------:R-:W-:-:S07]  /*1190*/  IMAD.MOV.U32 R2, RZ, RZ, R31 ;  /* 0x000000ffff027224 */ /* 0x000fce00078e001f */
.L_x_10:
[----:B------:R-:W-:Y:S05]  /*11a0*/  @!P2 BRA `(.L_x_13) ;  /* 0x000000780010a947 */ /* 0x000fea0003800000 */
[----:B------:R-:W-:-:S13]  /*11b0*/  ISETP.GT.U32.AND P0, PT, R33, 0x1, PT ;  /* 0x000000012100780c */ /* 0x000fda0003f04070 */
[----:B------:R-:W-:Y:S05]  /*11c0*/  @P0 EXIT ;  /* 0x000000000000094d */ /* 0x000fea0003800000 */
.L_x_14:
[----:B------:R-:W-:-:S08]  /*11d0*/  NOP ;  /* 0x0000000000007918 */ /* 0x000fd00000000000 */
[----:B------:R-:W1:Y:S02]  /*11e0*/  USETMAXREG.TRY_ALLOC.CTAPOOL UP0, 0xe8 ;  /* 0x000000e8000079c8 */ /* 0x000e640008000600 */
[----:B-1----:R-:W-:-:S13]  /*11f0*/  PLOP3.LUT P0, PT, PT, PT, UP0, 0x80, 0x0 ;  /* 0x000000000000781c */ /* 0x002fda0003f0f008 */
[----:B------:R-:W-:Y:S05]  /*1200*/  @!P0 BRA `(.L_x_14) ;  /* 0xfffffffc00f08947 */ /* 0x000fea000383ffff */
[----:B------:R-:W-:-:S13]  /*1210*/  LOP3.LUT P0, RZ, R8, 0xff, RZ, 0xc0, !PT ;  /* 0x000000ff08ff7812 */ /* 0x000fda000780c0ff */
[----:B------:R-:W-:Y:S05]  /*1220*/  @!P0 EXIT ;  /* 0x000000000000894d */ /* 0x000fea0003800000 */
[----:B------:R-:W1:Y:S01]  /*1230*/  S2UR UR4, SR_CgaCtaId ;  /* 0x00000000000479c3 */ /* 0x000e620000008800 */
[----:B------:R-:W-:Y:S01]  /*1240*/  VIADD R6, R5, 0xffffffff ;  /* 0xffffffff05067836 */ /* 0x000fe20000000000 */
[----:B------:R-:W-:Y:S01]  /*1250*/  SHF.R.S32.HI R0, RZ, 0x1f, R3 ;  /* 0x0000001fff007819 */ /* 0x000fe20000011403 */
[----:B------:R-:W-:Y:S01]  /*1260*/  UMOV UR41, 0x400 ;  /* 0x0000040000297882 */ /* 0x000fe20000000000 */
[----:B------:R-:W-:Y:S02]  /*1270*/  UISETP.LT.AND UP0, UPT, UR40, 0x1, UPT ;  /* 0x000000012800788c */ /* 0x000fe4000bf01270 */
[----:B------:R-:W-:Y:S01]  /*1280*/  R2UR UR42, R6 ;  /* 0x00000000062a72ca */ /* 0x000fe200000e0000 */
[----:B------:R-:W-:Y:S01]  /*1290*/  ULDC UR5, c[0x0][0x284] ;  /* 0x0000a10000057ab9 */ /* 0x000fe20000000800 */
[CC--:B------:R-:W-:Y:S01]  /*12a0*/  LEA.HI R4, R0.reuse, R3.reuse, RZ, 0x2 ;  /* 0x0000000300047211 */ /* 0x0c0fe200078f10ff */
[----:B------:R-:W-:Y:S01]  /*12b0*/  USEL UR43, UR40, 0x1, UP0 ;  /* 0x00000001282b7887 */ /* 0x000fe20008000000 */
[----:B------:R-:W-:Y:S01]  /*12c0*/  LEA.HI R0, R0, R3, RZ, 0x5 ;  /* 0x0000000300007211 */ /* 0x000fe200078f28ff */
[----:B------:R-:W-:Y:S01]  /*12d0*/  USHF.L.U32 UR44, UR40, 0x1, URZ ;  /* 0x00000001282c7899 */ /* 0x000fe2000800063f */
[--C-:B------:R-:W-:Y:S01]  /*12e0*/  SHF.R.S32.HI R154, RZ, 0x2, R4.reuse ;  /* 0x00000002ff9a7819 */ /* 0x100fe20000011404 */
[----:B------:R-:W-:Y:S01]  /*12f0*/  UIADD3 UR43, -UR43, UR40, URZ ;  /* 0x000000282b2b7290 */ /* 0x000fe2000fffe13f */
[----:B------:R-:W-:-:S02]  /*1300*/  SHF.R.S32.HI R5, RZ, 0x1f, R4 ;  /* 0x0000001fff057819 */ /* 0x000fc40000011404 */
[----:B------:R-:W-:Y:S02]  /*1310*/  LOP3.LUT R156, R4, 0xfffffffc, RZ, 0xc0, !PT ;  /* 0xfffffffc049c7812 */ /* 0x000fe400078ec0ff */
[----:B------:R-:W-:Y:S01]  /*1320*/  LEA.HI R5, R5, R154, RZ, 0x3 ;  /* 0x0000009a05057211 */ /* 0x000fe200078f18ff */
[----:B------:R-:W-:Y:S01]  /*1330*/  USHF.L.U32 UR42, UR42, 0x3, URZ ;  /* 0x000000032a2a7899 */ /* 0x000fe2000800063f */
[----:B------:R-:W-:Y:S01]  /*1340*/  ISETP.NE.AND P0, PT, R6, RZ, PT ;  /* 0x000000ff0600720c */ /* 0x000fe20003f05270 */
[----:B------:R-:W-:Y:S01]  /*1350*/  IMAD.IADD R156, R3, 0x1, -R156 ;  /* 0x00000001039c7824 */ /* 0x000fe200078e0a9c */
[----:B------:R-:W-:Y:S01]  /*1360*/  LOP3.LUT R5, R5, 0xfffffff8, RZ, 0xc0, !PT ;  /* 0xfffffff805057812 */ /* 0x000fe200078ec0ff */
[----:B-1----:R-:W-:Y:S02]  /*1370*/  ULEA UR41, UR4, UR41, 0x18 ;  /* 0x0000002904297291 */ /* 0x002fe4000f8ec03f */
[----:B------:R-:W-:Y:S01]  /*1380*/  IMAD.U32 R158, RZ, RZ, UR42 ;  /* 0x0000002aff9e7e24 */ /* 0x000fe2000f8e00ff */
[----:B------:R-:W-:Y:S01]  /*1390*/  SEL R163, RZ, 0x1, P0 ;  /* 0x00000001ffa37807 */ /* 0x000fe20000000000 */
[----:B------:R-:W-:Y:S01]  /*13a0*/  IMAD.IADD R154, R154, 0x1, -R5 ;  /* 0x000000019a9a7824 */ /* 0x000fe200078e0a05 */
[----:B------:R-:W-:Y:S01]  /*13b0*/  UIADD3 UR45, UR41, 0x70, URZ ;  /* 0x00000070292d7890 */ /* 0x000fe2000fffe03f */
[----:B------:R-:W-:-:S02]  /*13c0*/  SHF.R.S32.HI R5, RZ, 0x5, R0 ;  /* 0x00000005ff057819 */ /* 0x000fc40000011400 */
[C---:B------:R-:W-:Y:S02]  /*13d0*/  LOP3.LUT R160, R158.reuse, 0x8, RZ, 0xc0, !PT ;  /* 0x000000089ea07812 */ /* 0x040fe400078ec0ff */
[--C-:B------:R-:W-:Y:S01]  /*13e0*/  SHF.R.S32.HI R155, RZ, 0x1f, R154.reuse ;  /* 0x0000001fff9b7819 */ /* 0x100fe2000001149a */
[C-C-:B------:R-:W-:Y:S01]  /*13f0*/  IMAD R161, R5.reuse, -0x10, -R154.reuse ;  /* 0xfffffff005a17824 */ /* 0x140fe200078e0a9a */
[----:B------:R-:W-:Y:S01]  /*1400*/  LOP3.LUT R158, R158, 0x8, RZ, 0xc, !PT ;  /* 0x000000089e9e7812 */ /* 0x000fe200078e0cff */
[----:B------:R-:W-:Y:S01]  /*1410*/  IMAD.U32 R159, RZ, RZ, UR45 ;  /* 0x0000002dff9f7e24 */ /* 0x000fe2000f8e00ff */
[----:B------:R-:W-:Y:S01]  /*1420*/  LOP3.LUT R160, R160, 0x18, RZ, 0x3c, !PT ;  /* 0x00000018a0a07812 */ /* 0x000fe200078e3cff */
[----:B------:R-:W-:-:S04]  /*1430*/  IMAD.WIDE R154, R5, 0x10, R154 ;  /* 0x00000010059a7825 */ /* 0x000fc800078e029a */
[----:B------:R-:W-:Y:S02]  /*1440*/  VIADD R157, R159, UR42 ;  /* 0x0000002a9f9d7c36 */ /* 0x000fe40008000000 */
[----:B------:R-:W-:-:S07]  /*1450*/  VIADD R161, R161, UR5 ;  /* 0x00000005a1a17c36 */ /* 0x000fce0008000000 */
.L_x_294:
[----:B------:R-:W-:Y:S01]  /*1460*/  SHF.L.U32 R0, R163, 0x1f, RZ ;  /* 0x0000001fa3007819 */ /* 0x000fe200000006ff */
[----:B------:R-:W-:Y:S02]  /*1470*/  ULDC UR4, c[0x0][0x28c] ;  /* 0x0000a30000047ab9 */ /* 0x000fe40000000800 */
[----:B------:R-:W-:Y:S01]  /*1480*/  ISETP.LT.AND P1, PT, RZ, UR4, PT ;  /* 0x00000004ff007c0c */ /* 0x000fe2000bf21270 */
[----:B-1----:R-:W1:Y:S02]  /*1490*/  SYNCS.PHASECHK.TRANS64.TRYWAIT P0, [R159+UR42], R0 ;  /* 0x000000009f0075a7 */ /* 0x002e64000800016a */
[----:B-1-34-:R-:W-:Y:S10]  /*14a0*/  @!P0 BRA `(.L_x_15) ;  /* 0x0000008400908947 */ /* 0x01aff40003800000 */
.L_x_318:
[----:B------:R-:W-:Y:S05]  /*14b0*/  @P1 BRA `(.L_x_16) ;  /* 0x0000000000401947 */ /* 0x000fea0003800000 */
[----:B-1----:R-:W-:Y:S01]  /*14c0*/  MOV R0, 0x0 ;  /* 0x0000000000007802 */ /* 0x002fe20000000f00 */
[----:B------:R-:W-:Y:S01]  /*14d0*/  ULDC.64 UR4, c[0x4][0x68] ;  /* 0x01001a0000047ab9 */ /* 0x000fe20000000a00 */
[----:B------:R-:W-:Y:S01]  /*14e0*/  ULDC.64 UR6, c[0x4][0x8] ;  /* 0x0100020000067ab9 */ /* 0x000fe20000000a00 */
[----:B------:R-:W-:Y:S01]  /*14f0*/  IMAD.U32 R4, RZ, RZ, UR4 ;  /* 0x00000004ff047e24 */ /* 0x000fe2000f8e00ff */
[----:B------:R1:W2:Y:S01]  /*1500*/  LDC.64 R14, c[0x4][R0] ;  /* 0x01000000000e7b82 */ /* 0x0002a20000000a00 */
[----:B------:R-:W-:Y:S01]  /*1510*/  IMAD.U32 R5, RZ, RZ, UR5 ;  /* 0x00000005ff057e24 */ /* 0x000fe2000f8e00ff */
[----:B------:R-:W-:Y:S01]  /*1520*/  ULDC.64 UR4, c[0x4][0x70] ;  /* 0x01001c0000047ab9 */ /* 0x000fe20000000a00 */
[----:B------:R-:W-:Y:S02]  /*1530*/  IMAD.U32 R10, RZ, RZ, UR6 ;  /* 0x00000006ff0a7e24 */ /* 0x000fe4000f8e00ff */
[----:B------:R-:W-:Y:S02]  /*1540*/  IMAD.U32 R6, RZ, RZ, UR4 ;  /* 0x00000004ff067e24 */ /* 0x000fe4000f8e00ff */
[----:B------:R-:W-:-:S02]  /*1550*/  IMAD.U32 R7, RZ, RZ, UR5 ;  /* 0x00000005ff077e24 */ /* 0x000fc4000f8e00ff */
[----:B------:R-:W-:Y:S02]  /*1560*/  IMAD.U32 R11, RZ, RZ, UR7 ;  /* 0x00000007ff0b7e24 */ /* 0x000fe4000f8e00ff */
[----:B------:R-:W-:Y:S02]  /*1570*/  IMAD.MOV.U32 R8, RZ, RZ, 0x1e1 ;  /* 0x000001e1ff087424 */ /* 0x000fe400078e00ff */
[----:B0-----:R-:W-:Y:S02]  /*1580*/  IMAD.MOV.U32 R12, RZ, RZ, 0x1 ;  /* 0x00000001ff0c7424 */ /* 0x001fe400078e00ff */
[----:B-1----:R-:W-:-:S07]  /*1590*/  IMAD.MOV.U32 R13, RZ, RZ, RZ ;  /* 0x000000ffff0d7224 */ /* 0x002fce00078e00ff */
[----:B------:R-:W-:-:S07]  /*15a0*/  LEPC R20, `(.L_x_16) ;  /* 0x000000001014794e */ /* 0x000fce0000000000 */
[----:B--2--5:R-:W-:Y:S05]  /*15b0*/  CALL.ABS.NOINC R14 ;  /* 0x000000000e007343 */ /* 0x024fea0003c00000 */
.L_x_16:
[----:B-1----:R-:W-:-:S04]  /*15c0*/  LOP3.LUT R0, R16, 0x1, RZ, 0xfc, !PT ;  /* 0x0000000110007812 */ /* 0x002fc800078efcff */
[----:B------:R-:W-:-:S13]  /*15d0*/  ISETP.NE.AND P0, PT, R0, 0x3, PT ;  /* 0x000000030000780c */ /* 0x000fda0003f05270 */
[----:B------:R-:W-:Y:S05]  /*15e0*/  @!P0 BRA `(.L_x_17) ;  /* 0x0000000000048947 */ /* 0x000fea0003800000 */
[----:B------:R-:W-:Y:S01]  /*15f0*/  BPT.TRAP 0x1 ;  /* 0x000000040000795c */ /* 0x000fe20000300000 */
.L_x_17:
[----:B------:R-:W-:Y:S02]  /*1600*/  IMAD.U32 R3, RZ, RZ, UR38 ;  /* 0x00000026ff037e24 */ /* 0x000fe4000f8e00ff */
[----:B------:R-:W-:-:S03]  /*1610*/  IMAD.U32 R0, RZ, RZ, UR39 ;  /* 0x00000027ff007e24 */ /* 0x000fc6000f8e00ff */
[----:B------:R-:W-:Y:S02]  /*1620*/  LEA R3, R3, UR41, 0x3 ;  /* 0x0000002903037c11 */ /* 0x000fe4000f8e18ff */
[----:B------:R-:W-:-:S04]  /*1630*/  SHF.L.U32 R0, R0, 0x1f, RZ ;  /* 0x0000001f00007819 */ /* 0x000fc800000006ff */
[----:B------:R1:W2:Y:S01]  /*1640*/  SYNCS.PHASECHK.TRANS64.TRYWAIT P1, [R3+URZ], R0 ;  /* 0x00000000030075a7 */ /* 0x0002a2000802017f */
[----:B------:R-:W-:Y:S05]  /*1650*/  @!P0 BRA `(.L_x_18) ;  /* 0x0000000000048947 */ /* 0x000fea0003800000 */
[----:B------:R-:W-:Y:S01]  /*1660*/  BPT.TRAP 0x1 ;  /* 0x000000040000795c */ /* 0x000fe20000300000 */
.L_x_18:
[----:B------:R-:W-:-:S05]  /*1670*/  IMAD.U32 R4, RZ, RZ, UR43 ;  /* 0x0000002bff047e24 */ /* 0x000fca000f8e00ff */
[----:B------:R-:W-:Y:S01]  /*1680*/  ISETP.GE.AND P2, PT, R4, 0x1, PT ;  /* 0x000000010400780c */ /* 0x000fe20003f46270 */
[----:B--2---:R-:W-:-:S12]  /*1690*/  @P1 BRA `(.L_x_19) ;  /* 0x0000000000081947 */ /* 0x004fd80003800000 */
[----:B------:R-:W2:Y:S02]  /*16a0*/  SYNCS.PHASECHK.TRANS64.TRYWAIT P1, [R3+URZ], R0 ;  /* 0x00000000030075a7 */ /* 0x000ea4000802017f */
[----:B--2---:R-:W-:Y:S05]  /*16b0*/  @!P1 BRA `(.L_x_20) ;  /* 0x0000008400209947 */ /* 0x004fea0003800000 */
.L_x_19:
[----:B------:R-:W-:Y:S05]  /*16c0*/  WARPSYNC.ALL ;  /* 0x0000000000007948 */ /* 0x000fea0003800000 */
[----:B------:R-:W-:Y:S01]  /*16d0*/  UIADD3 UR4, UR41, 0x180, URZ ;  /* 0x0000018029047890 */ /* 0x000fe2000fffe03f */
[----:B------:R-:W-:Y:S01]  /*16e0*/  WARPGROUP.ARRIVE ;  /* 0x00000000000079c5 */ /* 0x000fe20000000000 */
[----:B------:R-:W-:Y:S02]  /*16f0*/  UIADD3 UR5, UR41, 0xc180, URZ ;  /* 0x0000c18029057890 */ /* 0x000fe4000fffe03f */
[----:B------:R-:W-:Y:S02]  /*1700*/  USHF.R.U32.HI UR4, URZ, 0x4, UR4 ;  /* 0x000000043f047899 */ /* 0x000fe40008011604 */
[----:B------:R-:W-:-:S02]  /*1710*/  USHF.R.U32.HI UR5, URZ, 0x4, UR5 ;  /* 0x000000043f057899 */ /* 0x000fc40008011605 */
[----:B------:R-:W-:Y:S02]  /*1720*/  ULOP3.LUT UR4, UR4, 0x3fff, URZ, 0xc0, !UPT ;  /* 0x00003fff04047892 */ /* 0x000fe4000f8ec03f */
[----:B------:R-:W-:Y:S02]  /*1730*/  ULOP3.LUT UR5, UR5, 0x3fff, URZ, 0xc0, !UPT ;  /* 0x00003fff05057892 */ /* 0x000fe4000f8ec03f */
[----:B------:R-:W-:Y:S02]  /*1740*/  ULOP3.LUT UR8, UR4, 0x10000, URZ, 0xfc, !UPT ;  /* 0x0001000004087892 */ /* 0x000fe4000f8efc3f */
[----:B------:R-:W-:Y:S02]  /*1750*/  ULOP3.LUT UR9, UR5, 0x10000, URZ, 0xfc, !UPT ;  /* 0x0001000005097892 */ /* 0x000fe4000f8efc3f */
[----:B------:R-:W-:Y:S02]  /*1760*/  ULEA UR10, UR38, UR8, 0x9 ;  /* 0x00000008260a7291 */ /* 0x000fe4000f8e483f */
[----:B------:R-:W-:Y:S01]  /*1770*/  ULEA UR11, UR38, UR9, 0xb ;  /* 0x00000009260b7291 */ /* 0x000fe2000f8e583f */
[----:B------:R-:W-:Y:S01]  /*1780*/  UMOV UR5, 0x40000040 ;  /* 0x4000004000057882 */ /* 0x000fe20000000000 */
[----:B------:R-:W-:-:S03]  /*1790*/  UMOV UR7, 0x40000040 ;  /* 0x4000004000077882 */ /* 0x000fc60000000000 */
[----:B------:R-:W-:Y:S02]  /*17a0*/  UMOV UR4, UR10 ;  /* 0x0000000a00047c82 */ /* 0x000fe40008000000 */
[----:B------:R-:W-:Y:S02]  /*17b0*/  UMOV UR6, UR11 ;  /* 0x0000000b00067c82 */ /* 0x000fe40008000000 */
[----:B------:R-:W-:Y:S01]  /*17c0*/  IGMMA.64x256x32.S8.S8 R24, gdesc[UR4], RZ, !UPT, gsb0 ;  /* 0x06600000041879f1 */ /* 0x000fe2000c0410ff */
[----:B------:R-:W-:Y:S02]  /*17d0*/  UIADD3 UR4, UR10, 0x2, URZ ;  /* 0x000000020a047890 */ /* 0x000fe4000fffe03f */
[----:B------:R-:W-:Y:S01]  /*17e0*/  UIADD3 UR6, UR11, 0x2, URZ ;  /* 0x000000020b067890 */ /* 0x000fe2000fffe03f */
[----:B------:R-:W-:Y:S01]  /*17f0*/  UMOV UR5, 0x40000040 ;  /* 0x4000004000057882 */ /* 0x000fe20000000000 */
[----:B------:R-:W-:Y:S01]  /*1800*/  UMOV UR7, 0x40000040 ;  /* 0x4000004000077882 */ /* 0x000fe20000000000 */
[----:B------:R-:W-:-:S02]  /*1810*/  WARPGROUP.DEPBAR.LE gsb0, 0x0 ;  /* 0x00008000000079c5 */ /* 0x000fc40000010000 */
[----:B------:R-:W-:-:S06]  /*1820*/  WARPGROUP.ARRIVE ;  /* 0x00000000000079c5 */ /* 0x000fcc0000000000 */
[----:B------:R-:W-:Y:S01]  /*1830*/  IGMMA.64x256x32.S8.S8 R24, gdesc[UR4], R24, gsb0 ;  /* 0x06600000041879f1 */ /* 0x000fe20008041018 */
[----:B------:R-:W-:Y:S02]  /*1840*/  UIADD3 UR4, UR10, 0x4, URZ ;  /* 0x000000040a047890 */ /* 0x000fe4000fffe03f */
[----:B------:R-:W-:Y:S01]  /*1850*/  UIADD3 UR6, UR11, 0x4, URZ ;  /* 0x000000040b067890 */ /* 0x000fe2000fffe03f */
[----:B------:R-:W-:Y:S01]  /*1860*/  UMOV UR5, 0x40000040 ;  /* 0x4000004000057882 */ /* 0x000fe20000000000 */
[----:B------:R-:W-:Y:S01]  /*1870*/  UMOV UR7, 0x40000040 ;  /* 0x4000004000077882 */ /* 0x000fe20000000000 */
[----:B------:R-:W-:Y:S02]  /*1880*/  WARPGROUP.DEPBAR.LE gsb0, 0x0 ;  /* 0x00008000000079c5 */ /* 0x000fe40000010000 */
        /* <DEDUP_REMOVED lines=8> */
[----:B------:R-:W-:Y:S03]  /*1910*/  IGMMA.64x256x32.S8.S8 R24, gdesc[UR4], R24, gsb0 ;  /* 0x06600000041879f1 */ /* 0x000fe60008041018 */
[----:B------:R-:W-:Y:S02]  /*1920*/  WARPGROUP.DEPBAR.LE gsb0, 0x0 ;  /* 0x00008000000079c5 */ /* 0x000fe40000010000 */
[----:B------:R-:W-:Y:S05]  /*1930*/  @!P2 BRA `(.L_x_21) ;  /* 0x000000040010a947 */ /* 0x000fea0003800000 */
[----:B------:R-:W-:Y:S01]  /*1940*/  UIADD3 UR4, UR38, 0x1, URZ ;  /* 0x0000000126047890 */ /* 0x000fe2000fffe03f */
[----:B-12---:R-:W-:Y:S01]  /*1950*/  IMAD.U32 R0, RZ, RZ, UR43 ;  /* 0x0000002bff007e24 */ /* 0x006fe2000f8e00ff */
[----:B------:R-:W-:Y:S02]  /*1960*/  UMOV UR11, UR38 ;  /* 0x00000026000b7c82 */ /* 0x000fe40008000000 */
[----:B------:R-:W-:-:S04]  /*1970*/  UISETP.NE.AND UP0, UPT, UR4, 0x6, UPT ;  /* 0x000000060400788c */ /* 0x000fc8000bf05270 */
[----:B------:R-:W-:Y:S02]  /*1980*/  USEL UR5, URZ, 0x1, UP0 ;  /* 0x000000013f057887 */ /* 0x000fe40008000000 */
[----:B------:R-:W-:Y:S02]  /*1990*/  USEL UR10, UR4, URZ, UP0 ;  /* 0x0000003f040a7287 */ /* 0x000fe40008000000 */
[----:B------:R-:W-:-:S06]  /*19a0*/  ULOP3.LUT UR5, UR39, UR5, URZ, 0x3c, !UPT ;  /* 0x0000000527057292 */ /* 0x000fcc000f8e3c3f */
[----:B------:R-:W-:-:S07]  /*19b0*/  IMAD.U32 R5, RZ, RZ, UR5 ;  /* 0x00000005ff057e24 */ /* 0x000fce000f8e00ff */
.L_x_28:
[----:B-12---:R-:W-:Y:S05]  /*19c0*/  @!P0 BRA `(.L_x_22) ;  /* 0x0000000000048947 */ /* 0x006fea0003800000 */
[----:B------:R-:W-:Y:S01]  /*19d0*/  BPT.TRAP 0x1 ;  /* 0x000000040000795c */ /* 0x000fe20000300000 */
.L_x_22:
[----:B------:R-:W-:Y:S01]  /*19e0*/  ULEA UR4, UR10, UR41, 0x3 ;  /* 0x000000290a047291 */ /* 0x000fe2000f8e183f */
[----:B------:R-:W-:-:S08]  /*19f0*/  SHF.L.U32 R3, R5, 0x1f, RZ ;  /* 0x0000001f05037819 */ /* 0x000fd000000006ff */
[----:B------:R1:W2:Y:S01]  /*1a00*/  SYNCS.PHASECHK.TRANS64.TRYWAIT P1, [UR4], R3 ;  /* 0x00000003ff0075a7 */ /* 0x0002a20008020144 */
[----:B------:R-:W-:Y:S05]  /*1a10*/  @!P0 BRA `(.L_x_23) ;  /* 0x0000000000048947 */ /* 0x000fea0003800000 */
[----:B------:R-:W-:Y:S01]  /*1a20*/  BPT.TRAP 0x1 ;  /* 0x000000040000795c */ /* 0x000fe20000300000 */
.L_x_23:
[----:B--2---:R-:W-:Y:S05]  /*1a30*/  @P1 BRA `(.L_x_24) ;  /* 0x0000000000081947 */ /* 0x004fea0003800000 */
[----:B------:R-:W2:Y:S02]  /*1a40*/  SYNCS.PHASECHK.TRANS64.TRYWAIT P1, [UR4], R3 ;  /* 0x00000003ff0075a7 */ /* 0x000ea40008020144 */
[----:B--2---:R-:W-:Y:S05]  /*1a50*/  @!P1 BRA `(.L_x_25) ;  /* 0x00000080004c9947 */ /* 0x004fea0003800000 */
.L_x_24:
[----:B------:R-:W-:Y:S01]  /*1a60*/  ULEA UR12, UR10, UR8, 0x9 ;  /* 0x000000080a0c7291 */ /* 0x000fe2000f8e483f */
[----:B------:R-:W-:Y:S01]  /*1a70*/  WARPGROUP.ARRIVE ;  /* 0x00000000000079c5 */ /* 0x000fe20000000000 */
[----:B------:R-:W-:Y:S01]  /*1a80*/  ULEA UR13, UR10, UR9, 0xb ;  /* 0x000000090a0d7291 */ /* 0x000fe2000f8e583f */
[----:B------:R-:W-:Y:S01]  /*1a90*/  UMOV UR5, 0x40000040 ;  /* 0x4000004000057882 */ /* 0x000fe20000000000 */
[----:B------:R-:W-:-:S03]  /*1aa0*/  UMOV UR7, 0x40000040 ;  /* 0x4000004000077882 */ /* 0x000fc60000000000 */
[----:B------:R-:W-:Y:S02]  /*1ab0*/  UMOV UR4, UR12 ;  /* 0x0000000c00047c82 */ /* 0x000fe40008000000 */
[----:B------:R-:W-:Y:S02]  /*1ac0*/  UMOV UR6, UR13 ;  /* 0x0000000d00067c82 */ /* 0x000fe40008000000 */
[----:B------:R-:W-:Y:S01]  /*1ad0*/  IGMMA.64x256x32.S8.S8 R24, gdesc[UR4], R24, gsb0 ;  /* 0x06600000041879f1 */ /* 0x000fe20008041018 */
        /* <DEDUP_REMOVED lines=23> */
[----:B------:R-:W-:Y:S01]  /*1c50*/  BPT.TRAP 0x1 ;  /* 0x000000040000795c */ /* 0x000fe20000300000 */
.L_x_26:
[----:B------:R-:W-:Y:S01]  /*1c60*/  ULEA UR4, UR11, UR41, 0x3 ;  /* 0x000000290b047291 */ /* 0x000fe2000f8e183f */
[----:B------:R-:W-:-:S03]  /*1c70*/  ISETP.GT.U32.AND P1, PT, R16, 0x1, PT ;  /* 0x000000011000780c */ /* 0x000fc60003f24070 */
[----:B------:R-:W-:-:S04]  /*1c80*/  UIADD3 UR4, UR4, 0x30, URZ ;  /* 0x0000003004047890 */ /* 0x000fc8000fffe03f */
[----:B------:R-:W-:-:S09]  /*1c90*/  UPRMT UR4, URZ, 0x654, UR4 ;  /* 0x000006543f047896 */ /* 0x000fd20008000004 */
[----:B------:R-:W-:Y:S01]  /*1ca0*/  SYNCS.ARRIVE.TRANS64.RED.A1T0 RZ, [UR4], RZ ;  /* 0x000000ffffff79a7 */ /* 0x000fe20008100404 */
[----:B------:R-:W-:Y:S05]  /*1cb0*/  @P1 BRA `(.L_x_27) ;  /* 0x0000000000041947 */ /* 0x000fea0003800000 */
[----:B------:R-:W-:Y:S01]  /*1cc0*/  BPT.TRAP 0x1 ;  /* 0x000000040000795c */ /* 0x000fe20000300000 */
.L_x_27:
[----:B------:R-:W-:Y:S01]  /*1cd0*/  UIADD3 UR10, UR10, 0x1, URZ ;  /* 0x000000010a0a7890 */ /* 0x000fe2000fffe03f */
[C---:B------:R-:W-:Y:S01]  /*1ce0*/  ISETP.GT.AND P1, PT, R0.reuse, 0x1, PT ;  /* 0x000000010000780c */ /* 0x040fe20003f24270 */
[----:B------:R-:W-:Y:S01]  /*1cf0*/  UIADD3 UR11, UR11, 0x1, URZ ;  /* 0x000000010b0b7890 */ /* 0x000fe2000fffe03f */
[----:B------:R-:W-:Y:S01]  /*1d00*/  VIADD R0, R0, 0xffffffff ;  /* 0xffffffff00007836 */ /* 0x000fe20000000000 */
[----:B------:R-:W-:Y:S02]  /*1d10*/  UISETP.NE.AND UP0, UPT, UR10, 0x6, UPT ;  /* 0x000000060a00788c */ /* 0x000fe4000bf05270 */
[----:B------:R-:W-:Y:S02]  /*1d20*/  UISETP.NE.AND UP1, UPT, UR11, 0x6, UPT ;  /* 0x000000060b00788c */ /* 0x000fe4000bf25270 */
[----:B------:R-:W-:Y:S02]  /*1d30*/  USEL UR4, URZ, 0x1, UP0 ;  /* 0x000000013f047887 */ /* 0x000fe40008000000 */
[----:B------:R-:W-:-:S02]  /*1d40*/  USEL UR10, UR10, URZ, UP0 ;  /* 0x0000003f0a0a7287 */ /* 0x000fc40008000000 */
[----:B------:R-:W-:Y:S02]  /*1d50*/  USEL UR11, UR11, URZ, UP1 ;  /* 0x0000003f0b0b7287 */ /* 0x000fe40008800000 */
[----:B------:R-:W-:Y:S01]  /*1d60*/  LOP3.LUT R5, R5, UR4, RZ, 0x3c, !PT ;  /* 0x0000000405057c12 */ /* 0x000fe2000f8e3cff */
[----:B------:R-:W-:Y:S09]  /*1d70*/  @P1 BRA `(.L_x_28) ;  /* 0xfffffffc00101947 */ /* 0x000ff2000383ffff */
.L_x_21:
[----:B-12---:R-:W1:Y:S01]  /*1d80*/  LDC R0, c[0x0][0x28c] ;  /* 0x0000a300ff007b82 */ /* 0x006e620000000800 */
[----:B------:R2:W-:Y:S01]  /*1d90*/  SYNCS.ARRIVE.TRANS64.A1T0 RZ, [R158+UR45], RZ ;  /* 0x000000ff9eff79a7 */ /* 0x0005e2000810002d */
[----:B-1----:R-:W-:-:S13]  /*1da0*/  ISETP.GE.AND P1, PT, R0, 0x1, PT ;  /* 0x000000010000780c */ /* 0x002fda0003f26270 */
[----:B--2---:R-:W-:Y:S05]  /*1db0*/  @!P1 BRA `(.L_x_29) ;  /* 0x0000000000349947 */ /* 0x004fea0003800000 */
[----:B------:R-:W-:Y:S05]  /*1dc0*/  @!P0 BRA `(.L_x_30) ;  /* 0x0000000000048947 */ /* 0x000fea0003800000 */
[----:B------:R-:W-:Y:S01]  /*1dd0*/  BPT.TRAP 0x1 ;  /* 0x000000040000795c */ /* 0x000fe20000300000 */
.L_x_30:
[----:B------:R-:W-:Y:S01]  /*1de0*/  UIADD3 UR6, UR43, UR38, URZ ;  /* 0x000000262b067290 */ /* 0x000fe2000fffe03f */
[----:B------:R-:W-:-:S03]  /*1df0*/  ISETP.GT.U32.AND P0, PT, R16, 0x1, PT ;  /* 0x000000011000780c */ /* 0x000fc60003f04070 */
[----:B------:R-:W-:-:S04]  /*1e00*/  UIMAD.WIDE.U32 UR4, UR6, -0x55555555, URZ ;  /* 0xaaaaaaab060478a5 */ /* 0x000fc8000f8e003f */
[----:B------:R-:W-:-:S04]  /*1e10*/  USHF.R.U32.HI UR4, URZ, 0x2, UR5 ;  /* 0x000000023f047899 */ /* 0x000fc80008011605 */
[----:B------:R-:W-:-:S04]  /*1e20*/  UIMAD UR6, UR4, -0x6, UR6 ;  /* 0xfffffffa040678a4 */ /* 0x000fc8000f8e0206 */
[----:B------:R-:W-:-:S04]  /*1e30*/  ULEA UR6, UR6, UR41, 0x3 ;  /* 0x0000002906067291 */ /* 0x000fc8000f8e183f */
[----:B------:R-:W-:-:S04]  /*1e40*/  UIADD3 UR6, UR6, 0x30, URZ ;  /* 0x0000003006067890 */ /* 0x000fc8000fffe03f */
[----:B------:R-:W-:-:S09]  /*1e50*/  UPRMT UR6, URZ, 0x654, UR6 ;  /* 0x000006543f067896 */ /* 0x000fd20008000006 */
[----:B------:R-:W-:Y:S01]  /*1e60*/  SYNCS.ARRIVE.TRANS64.RED.A1T0 RZ, [UR6], RZ ;  /* 0x000000ffffff79a7 */ /* 0x000fe20008100406 */
[----:B------:R-:W-:Y:S05]  /*1e70*/  @P0 BRA `(.L_x_29) ;  /* 0x0000000000040947 */ /* 0x000fea0003800000 */
[----:B------:R-:W-:Y:S01]  /*1e80*/  BPT.TRAP 0x1 ;  /* 0x000000040000795c */ /* 0x000fe20000300000 */
.L_x_29:
[----:B------:R-:W-:Y:S01]  /*1e90*/  SHF.L.U32 R0, R163, 0x1f, RZ ;  /* 0x0000001fa3007819 */ /* 0x000fe200000006ff */
[----:B------:R-:W-:Y:S01]  /*1ea0*/  UIADD3 UR38, UR44, UR38, URZ ;  /* 0x000000262c267290 */ /* 0x000fe2000fffe03f */
[----:B------:R-:W1:Y:S01]  /*1eb0*/  LDC R7, c[0x0][0x288] ;  /* 0x0000a200ff077b82 */ /* 0x000e620000000800 */
[----:B------:R-:W-:Y:S01]  /*1ec0*/  UISETP.GE.U32.AND UP1, UPT, UR44, 0x6, UPT ;  /* 0x000000062c00788c */ /* 0x000fe2000bf26070 */
[----:B------:R-:W-:Y:S01]  /*1ed0*/  IMAD.SHL.U32 R8, R156, 0x2, RZ ;  /* 0x000000029c087824 */ /* 0x000fe200078e00ff */
[----:B------:R-:W-:Y:S02]  /*1ee0*/  UISETP.GT.U32.AND UP0, UPT, UR38, 0x5, UPT ;  /* 0x000000052600788c */ /* 0x000fe4000bf04070 */
[----:B------:R-:W-:Y:S02]  /*1ef0*/  UIMAD.WIDE.U32 UR4, UR38, -0x55555555, URZ ;  /* 0xaaaaaaab260478a5 */ /* 0x000fe4000f8e003f */
[----:B------:R-:W-:Y:S01]  /*1f00*/  UISETP.LT.U32.AND UP0, UPT, UR44, 0x6, UP0 ;  /* 0x000000062c00788c */ /* 0x000fe20008701070 */
[----:B------:R-:W2:Y:S01]  /*1f10*/  SYNCS.PHASECHK.TRANS64.TRYWAIT P0, [R159+UR42+0x10], R0 ;  /* 0x000010009f0075a7 */ /* 0x000ea2000800016a */
[----:B------:R-:W-:Y:S01]  /*1f20*/  USHF.R.U32.HI UR4, URZ, 0x2, UR5 ;  /* 0x000000023f047899 */ /* 0x000fe20008011605 */
[----:B------:R-:W-:Y:S01]  /*1f30*/  SHF.R.S32.HI R9, RZ, 0x1f, R8 ;  /* 0x0000001fff097819 */ /* 0x000fe20000011408 */
[----:B------:R-:W-:-:S02]  /*1f40*/  USEL UR6, URZ, 0x1, !UP0 ;  /* 0x000000013f067887 */ /* 0x000fc4000c000000 */
[----:B------:R-:W-:Y:S02]  /*1f50*/  UIMAD UR38, UR4, -0x6, UR38 ;  /* 0xfffffffa042678a4 */ /* 0x000fe4000f8e0226 */
[----:B------:R-:W-:-:S04]  /*1f60*/  ULOP3.LUT UR39, UR39, UR6, URZ, 0x3c, !UPT ;  /* 0x0000000627277292 */ /* 0x000fc8000f8e3c3f */
[----:B------:R-:W-:Y:S01]  /*1f70*/  @UP1 ULOP3.LUT UR39, UR39, 0x1, UR4, 0x78, !UPT ;  /* 0x0000000127271892 */ /* 0x000fe2000f8e7804 */
[----:B-12---:R-:W-:Y:S11]  /*1f80*/  @!P0 BRA `(.L_x_31) ;  /* 0x0000007c00188947 */ /* 0x006ff60003800000 */
.L_x_319:
[----:B-1----:R-:W-:Y:S01]  /*1f90*/  IMAD.SHL.U32 R0, R19, 0x40, RZ ;  /* 0x0000004013007824 */ /* 0x002fe200078e00ff */
[----:B------:R-:W-:Y:S01]  /*1fa0*/  ULDC UR6, c[0x0][0x284] ;  /* 0x0000a10000067ab9 */ /* 0x000fe20000000800 */
[----:B------:R-:W-:Y:S01]  /*1fb0*/  IMAD.SHL.U32 R22, R22, 0x100, RZ ;  /* 0x0000010016167824 */ /* 0x000fe200078e00ff */
[----:B------:R-:W-:Y:S01]  /*1fc0*/  SHF.R.S32.HI R15, RZ, 0x1f, R2 ;  /* 0x0000001fff0f7819 */ /* 0x000fe20000011402 */
[----:B------:R-:W-:Y:S01]  /*1fd0*/  ULDC.64 UR4, c[0x0][0x5d0] ;  /* 0x0001740000047ab9 */ /* 0x000fe20000000a00 */
[----:B------:R-:W-:Y:S01]  /*1fe0*/  ISETP.GE.AND P0, PT, R0, UR6, PT ;  /* 0x0000000600007c0c */ /* 0x000fe2000bf06270 */
[----:B------:R-:W-:Y:S01]  /*1ff0*/  IMAD.WIDE.U32 R4, R2, UR4, R8 ;  /* 0x0000000402047c25 */ /* 0x000fe2000f8e0008 */
[----:B------:R-:W-:Y:S02]  /*2000*/  SHF.R.S32.HI R14, RZ, 0x1f, R22 ;  /* 0x0000001fff0e7819 */ /* 0x000fe40000011416 */
[C---:B------:R-:W-:Y:S01]  /*2010*/  ISETP.GE.OR P0, PT, R22.reuse, R7, P0 ;  /* 0x000000071600720c */ /* 0x040fe20000706670 */
[----:B------:R-:W-:Y:S01]  /*2020*/  IMAD R3, R15, UR4, RZ ;  /* 0x000000040f037c24 */ /* 0x000fe2000f8e02ff */
[----:B------:R-:W-:-:S03]  /*2030*/  IADD3 R4, P1, R22, R4, RZ ;  /* 0x0000000416047210 */ /* 0x000fc60007f3e0ff */
[----:B------:R-:W-:-:S05]  /*2040*/  IMAD R3, R2, UR5, R3 ;  /* 0x0000000502037c24 */ /* 0x000fca000f8e0203 */
[----:B------:R-:W-:-:S03]  /*2050*/  IADD3.X R5, R14, R5, R3, P1, !PT ;  /* 0x000000050e057210 */ /* 0x000fc60000ffe403 */
[----:B------:R-:W-:Y:S05]  /*2060*/  @P0 BRA `(.L_x_32) ;  /* 0x0000006000b00947 */ /* 0x000fea0003800000 */
[----:B0-----:R-:W0:Y:S01]  /*2070*/  LDC.64 R12, c[0x0][0x5c8] ;  /* 0x00017200ff0c7b82 */ /* 0x001e220000000a00 */
[----:B------:R-:W-:Y:S01]  /*2080*/  IMAD.WIDE R10, R19, 0x40, R154 ;  /* 0x00000040130a7825 */ /* 0x000fe200078e029a */
[----:B------:R-:W-:Y:S01]  /*2090*/  ULDC.64 UR4, c[0x0][0x5c0] ;  /* 0x0001700000047ab9 */ /* 0x000fe20000000a00 */
[----:B------:R-:W-:Y:S02]  /*20a0*/  BSSY B0, `(.L_x_32) ;  /* 0x0000628000007945 */ /* 0x000fe40003800000 */
[----:B------:R-:W-:Y:S02]  /*20b0*/  IMAD.IADD R19, R161, 0x1, -R0 ;  /* 0x00000001a1137824 */ /* 0x000fe400078e0a00 */
[-C--:B0-----:R-:W-:Y:S02]  /*20c0*/  IMAD R3, R11, R12.reuse, RZ ;  /* 0x0000000c0b037224 */ /* 0x081fe400078e02ff */
[----:B------:R-:W-:-:S04]  /*20d0*/  IMAD.WIDE.U32 R4, R10, R12, R4 ;  /* 0x0000000c0a047225 */ /* 0x000fc800078e0004 */
[----:B------:R-:W-:Y:S01]  /*20e0*/  IMAD R3, R10, R13, R3 ;  /* 0x0000000d0a037224 */ /* 0x000fe200078e0203 */
[----:B------:R-:W-:-:S03]  /*20f0*/  IADD3 R4, P0, R4, UR4, RZ ;  /* 0x0000000404047c10 */ /* 0x000fc6000ff1e0ff */
[----:B------:R-:W-:Y:S01]  /*2100*/  IMAD.IADD R3, R5, 0x1, R3 ;  /* 0x0000000105037824 */ /* 0x000fe200078e0203 */
[----:B------:R-:W-:-:S04]  /*2110*/  LEA R6, P1, R12, R4, 0x3 ;  /* 0x000000040c067211 */ /* 0x000fc800078218ff */
[----:B------:R-:W-:Y:S01]  /*2120*/  IADD3.X R5, R3, UR5, RZ, P0, !PT ;  /* 0x0000000503057c10 */ /* 0x000fe200087fe4ff */
[----:B------:R-:W-:Y:S01]  /*2130*/  IMAD R3, R156, -0x2, R7 ;  /* 0xfffffffe9c037824 */ /* 0x000fe200078e0207 */
[----:B-----5:R-:W-:Y:S02]  /*2140*/  ISETP.NE.AND P0, PT, R152, RZ, PT ;  /* 0x000000ff9800720c */ /* 0x020fe40003f05270 */
[----:B------:R-:W-:Y:S01]  /*2150*/  LEA.HI.X R7, R12, R5, R13, 0x3, P1 ;  /* 0x000000050c077211 */ /* 0x000fe200008f1c0d */
[----:B------:R-:W-:-:S10]  /*2160*/  IMAD.IADD R0, R3, 0x1, -R22 ;  /* 0x0000000103007824 */ /* 0x000fd400078e0a16 */
[----:B------:R-:W-:Y:S05]  /*2170*/  @!P0 BRA `(.L_x_33) ;  /* 0x0000004800608947 */ /* 0x000fea0003800000 */
[----:B------:R-:W0:Y:S01]  /*2180*/  LDC.64 R20, c[0x0][0x5b0] ;  /* 0x00016c00ff147b82 */ /* 0x000e220000000a00 */
[----:B------:R-:W-:Y:S01]  /*2190*/  ULDC.64 UR4, c[0x0][0x5b8] ;  /* 0x00016e0000047ab9 */ /* 0x000fe20000000a00 */
[----:B------:R-:W-:Y:S01]  /*21a0*/  ISETP.GE.AND P1, PT, R19, 0x1, PT ;  /* 0x000000011300780c */ /* 0x000fe20003f26270 */
[----:B------:R-:W-:Y:S01]  /*21b0*/  IMAD.WIDE.U32 R8, R2, UR4, R8 ;  /* 0x0000000402087c25 */ /* 0x000fe2000f8e0008 */
[----:B------:R-:W-:Y:S02]  /*21c0*/  BSSY B1, `(.L_x_34) ;  /* 0x000000e000017945 */ /* 0x000fe40003800000 */
[----:B------:R-:W-:Y:S01]  /*21d0*/  ISETP.LT.OR P5, PT, R0, 0x1, !P1 ;  /* 0x000000010000780c */ /* 0x000fe20004fa1670 */
[----:B------:R-:W-:Y:S01]  /*21e0*/  IMAD R3, R15, UR4, RZ ;  /* 0x000000040f037c24 */ /* 0x000fe2000f8e02ff */
[----:B------:R-:W1:Y:S01]  /*21f0*/  LDC.64 R164, c[0x0][0x5a8] ;  /* 0x00016a00ffa47b82 */ /* 0x000e620000000a00 */
[----:B------:R-:W-:Y:S02]  /*2200*/  IADD3 R12, P0, R22, R8, RZ ;  /* 0x00000008160c7210 */ /* 0x000fe40007f1e0ff */
[----:B------:R-:W-:-:S05]  /*2210*/  IMAD R3, R2, UR5, R3 ;  /* 0x0000000502037c24 */ /* 0x000fca000f8e0203 */
[----:B------:R-:W-:Y:S01]  /*2220*/  IADD3.X R13, R14, R9, R3, P0, !PT ;  /* 0x000000090e0d7210 */ /* 0x000fe200007fe403 */
[-C--:B0-----:R-:W-:Y:S02]  /*2230*/  IMAD R8, R11, R20.reuse, RZ ;  /* 0x000000140b087224 */ /* 0x081fe400078e02ff */
[----:B------:R-:W-:-:S04]  /*2240*/  IMAD.WIDE.U32 R2, R10, R20, R12 ;  /* 0x000000140a027225 */ /* 0x000fc800078e000c */
[----:B------:R-:W-:Y:S01]  /*2250*/  IMAD R15, R10, R21, R8 ;  /* 0x000000150a0f7224 */ /* 0x000fe200078e0208 */
[----:B-1----:R-:W-:-:S04]  /*2260*/  IADD3 R2, P0, R2, R164, RZ ;  /* 0x000000a402027210 */ /* 0x002fc80007f1e0ff */
[----:B------:R-:W-:Y:S01]  /*2270*/  IADD3.X R3, R165, R3, R15, P0, !PT ;  /* 0x00000003a5037210 */ /* 0x000fe200007fe40f */
[----:B------:R-:W-:Y:S08]  /*2280*/  @P5 BRA `(.L_x_35) ;  /* 0x0000000000045947 */ /* 0x000ff00003800000 */
[----:B------:R0:W5:Y:S02]  /*2290*/  LDG.E.U8 R162, desc[UR36][R2.64] ;  /* 0x0000002402a27981 */ /* 0x000164000c1e1100 */
.L_x_35:
[----:B------:R-:W-:Y:S05]  /*22a0*/  BSYNC B1 ;  /* 0x0000000000017941 */ /* 0x000fea0003800000 */
.L_x_34:
[----:B-----5:R-:W-:Y:S01]  /*22b0*/  LOP3.LUT R11, R162, 0xffff, RZ, 0xc0, !PT ;  /* 0x0000ffffa20b7812 */ /* 0x020fe200078ec0ff */
[C---:B------:R-:W-:Y:S01]  /*22c0*/  IMAD.SHL.U32 R8, R20.reuse, 0x8, RZ ;  /* 0x0000000814087824 */ /* 0x040fe200078e00ff */
[----:B------:R-:W-:Y:S01]  /*22d0*/  SHF.L.U64.HI R9, R20, 0x3, R21 ;  /* 0x0000000314097819 */ /* 0x000fe20000010215 */
[----:B------:R-:W-:Y:S01]  /*22e0*/  BSSY B1, `(.L_x_36) ;  /* 0x000000e000017945 */ /* 0x000fe20003800000 */
[----:B------:R-:W-:Y:S02]  /*22f0*/  PRMT R11, R11, 0x8880, RZ ;  /* 0x000088800b0b7816 */ /* 0x000fe400000000ff */
[----:B------:R-:W-:Y:S01]  /*2300*/  ISETP.LT.OR P2, PT, R0, 0x2, !P1 ;  /* 0x000000020000780c */ /* 0x000fe20004f41670 */
[----:B------:R-:W-:Y:S01]  /*2310*/  IMAD.WIDE.U32 R8, R10, R20, R8 ;  /* 0x000000140a087225 */ /* 0x000fe200078e0008 */
[----:B------:R-:W-:-:S03]  /*2320*/  ISETP.GE.AND P0, PT, R19, 0x9, PT ;  /* 0x000000091300780c */ /* 0x000fc60003f06270 */
[----:B------:R-:W-:Y:S01]  /*2330*/  IMAD R10, R11, R152, RZ ;  /* 0x000000980b0a7224 */ /* 0x000fe200078e02ff */
[----:B------:R-:W-:Y:S01]  /*2340*/  IADD3 R8, P3, P4, R12, R164, R8 ;  /* 0x000000a40c087210 */ /* 0x000fe20007c7e008 */
[----:B------:R-:W-:Y:S02]  /*2350*/  IMAD.IADD R14, R15, 0x1, R9 ;  /* 0x000000010f0e7824 */ /* 0x000fe400078e0209 */
[----:B------:R-:W-:-:S05]  /*2360*/  @!P5 IMAD R11, R24, R153, R10 ;  /* 0x00000099180bd224 */ /* 0x000fca00078e020a */
[----:B------:R1:W-:Y:S01]  /*2370*/  @!P5 STG.E.U8 desc[UR36][R4.64], R11 ;  /* 0x0000000b0400d986 */ /* 0x0003e2000c101124 */
[----:B------:R-:W-:Y:S05]  /*2380*/  @P2 BRA `(.L_x_37) ;  /* 0x00000000000c2947 */ /* 0x000fea0003800000 */
[----:B------:R-:W1:Y:S02]  /*2390*/  LDG.E.U8 R162, desc[UR36][R2.64+0x1] ;  /* 0x0000012402a27981 */ /* 0x000e64000c1e1100 */
[----:B-1----:R-:W-:-:S05]  /*23a0*/  PRMT R11, R162, 0x8880, RZ ;  /* 0x00008880a20b7816 */ /* 0x002fca00000000ff */
[----:B------:R-:W-:-:S07]  /*23b0*/  IMAD R10, R11, R152, RZ ;  /* 0x000000980b0a7224 */ /* 0x000fce00078e02ff */
.L_x_37:
[----:B------:R-:W-:Y:S05]  /*23c0*/  BSYNC B1 ;  /* 0x0000000000017941 */ /* 0x000fea0003800000 */
.L_x_36:
[C---:B------:R-:W-:Y:S01]  /*23d0*/  ISETP.LT.OR P5, PT, R0.reuse, 0x1, !P0 ;  /* 0x000000010000780c */ /* 0x040fe200047a1670 */
[----:B------:R-:W-:Y:S01]  /*23e0*/  @!P2 IMAD R25, R25, R153, R10 ;  /* 0x000000991919a224 */ /* 0x000fe200078e020a */
[----:B------:R-:W-:Y:S01]  /*23f0*/  BSSY B1, `(.L_x_38) ;  /* 0x000000a000017945 */ /* 0x000fe20003800000 */
[----:B------:R-:W-:Y:S02]  /*2400*/  IADD3.X R9, R13, R165, R14, P3, P4 ;  /* 0x000000a50d097210 */ /* 0x000fe40001fe840e */
[C---:B------:R-:W-:Y:S01]  /*2410*/  ISETP.LT.OR P3, PT, R0.reuse, 0x2, !P0 ;  /* 0x000000020000780c */ /* 0x040fe20004761670 */
[----:B------:R2:W-:Y:S01]  /*2420*/  @!P2 STG.E.U8 desc[UR36][R4.64+0x1], R25 ;  /* 0x000001190400a986 */ /* 0x0005e2000c101124 */
[C---:B------:R-:W-:Y:S02]  /*2430*/  ISETP.LT.OR P4, PT, R0.reuse, 0x9, !P1 ;  /* 0x000000090000780c */ /* 0x040fe40004f81670 */
[----:B------:R-:W-:-:S04]  /*2440*/  ISETP.LT.OR P2, PT, R0, 0xa, !P1 ;  /* 0x0000000a0000780c */ /* 0x000fc80004f41670 */
[----:B------:R-:W-:Y:S09]  /*2450*/  @P5 BRA `(.L_x_39) ;  /* 0x00000000000c5947 */ /* 0x000ff20003800000 */
[----:B------:R-:W1:Y:S02]  /*2460*/  LDG.E.U8 R162, desc[UR36][R8.64] ;  /* 0x0000002408a27981 */ /* 0x000e64000c1e1100 */
[----:B-1----:R-:W-:-:S05]  /*2470*/  PRMT R11, R162, 0x8880, RZ ;  /* 0x00008880a20b7816 */ /* 0x002fca00000000ff */
[----:B------:R-:W-:-:S07]  /*2480*/  IMAD R10, R11, R152, RZ ;  /* 0x000000980b0a7224 */ /* 0x000fce00078e02ff */
.L_x_39:
[----:B------:R-:W-:Y:S05]  /*2490*/  BSYNC B1 ;  /* 0x0000000000017941 */ /* 0x000fea0003800000 */
.L_x_38:
[----:B-1----:R-:W-:Y:S01]  /*24a0*/  @!P5 IMAD R11, R26, R153, R10 ;  /* 0x000000991a0bd224 */ /* 0x002fe200078e020a */
[----:B------:R-:W-:Y:S04]  /*24b0*/  BSSY B1, `(.L_x_40) ;  /* 0x0000006000017945 */ /* 0x000fe80003800000 */
[----:B------:R1:W-:Y:S01]  /*24c0*/  @!P5 STG.E.U8 desc[UR36][R6.64], R11 ;  /* 0x0000000b0600d986 */ /* 0x0003e2000c101124 */
[----:B------:R-:W-:Y:S05]  /*24d0*/  @P3 BRA `(.L_x_41) ;  /* 0x00000000000c3947 */ /* 0x000fea0003800000 */
[----:B------:R-:W1:Y:S02]  /*24e0*/  LDG.E.U8 R162, desc[UR36][R8.64+0x1] ;  /* 0x0000012408a27981 */ /* 0x000e64000c1e1100 */
[----:B-1----:R-:W-:-:S05]  /*24f0*/  PRMT R11, R162, 0x8880, RZ ;  /* 0x00008880a20b7816 */ /* 0x002fca00000000ff */
[----:B------:R-:W-:-:S07]  /*2500*/  IMAD R10, R11, R152, RZ ;  /* 0x000000980b0a7224 */ /* 0x000fce00078e02ff */
.L_x_41:
[----:B------:R-:W-:Y:S05]  /*2510*/  BSYNC B1 ;  /* 0x0000000000017941 */ /* 0x000fea0003800000 */
.L_x_40:
[----:B------:R-:W-:Y:S01]  /*2520*/  @!P3 IMAD R27, R27, R153, R10 ;  /* 0x000000991b1bb224 */ /* 0x000fe200078e020a */
[----:B------:R-:W-:Y:S04]  /*2530*/  BSSY B1, `(.L_x_42) ;  /* 0x0000006000017945 */ /* 0x000fe80003800000 */
[----:B------:R3:W-:Y:S01]  /*2540*/  @!P3 STG.E.U8 desc[UR36][R6.64+0x1], R27 ;  /* 0x0000011b0600b986 */ /* 0x0007e2000c101124 */
[----:B------:R-:W-:Y:S05]  /*2550*/  @P4 BRA `(.L_x_43) ;  /* 0x00000000000c4947 */ /* 0x000fea0003800000 */
[----:B------:R-:W1:Y:S02]  /*2560*/  LDG.E.U8 R162, desc[UR36][R2.64+0x8] ;  /* 0x0000082402a27981 */ /* 0x000e64000c1e1100 */
[----:B-1----:R-:W-:-:S05]  /*2570*/  PRMT R11, R162, 0x8880, RZ ;  /* 0x00008880a20b7816 */ /* 0x002fca00000000ff */
[----:B------:R-:W-:-:S07]  /*2580*/  IMAD R10, R11, R152, RZ ;  /* 0x000000980b0a7224 */ /* 0x000fce00078e02ff */
.L_x_43:
[----:B------:R-:W-:Y:S05]  /*2590*/  BSYNC B1 ;  /* 0x0000000000017941 */ /* 0x000fea0003800000 */
.L_x_42:
[----:B-1----:R-:W-:Y:S01]  /*25a0*/  @!P4 IMAD R11, R28, R153, R10 ;  /* 0x000000991c0bc224 */ /* 0x002fe200078e020a */
[----:B------:R-:W-:Y:S04]  /*25b0*/  BSSY B1, `(.L_x_44) ;  /* 0x0000006000017945 */ /* 0x000fe80003800000 */
[----:B------:R1:W-:Y:S01]  /*25c0*/  @!P4 STG.E.U8 desc[UR36][R4.64+0x8], R11 ;  /* 0x0000080b0400c986 */ /* 0x0003e2000c101124 */
[----:B------:R-:W-:Y:S05]  /*25d0*/  @P2 BRA `(.L_x_45) ;  /* 0x00000000000c2947 */ /* 0x000fea0003800000 */
[----:B------:R-:W1:Y:S02]  /*25e0*/  LDG.E.U8 R162, desc[UR36][R2.64+0x9] ;  /* 0x0000092402a27981 */ /* 0x000e64000c1e1100 */
[----:B-1----:R-:W-:-:S05]  /*25f0*/  PRMT R11, R162, 0x8880, RZ ;  /* 0x00008880a20b7816 */ /* 0x002fca00000000ff */
[----:B------:R-:W-:-:S07]  /*2600*/  IMAD R10, R11, R152, RZ ;  /* 0x000000980b0a7224 */ /* 0x000fce00078e02ff */
.L_x_45:
[----:B------:R-:W-:Y:S05]  /*2610*/  BSYNC B1 ;  /* 0x0000000000017941 */ /* 0x000fea0003800000 */
.L_x_44:
[C---:B------:R-:W-:Y:S01]  /*2620*/  ISETP.LT.OR P4, PT, R0.reuse, 0x9, !P0 ;  /* 0x000000090000780c */ /* 0x040fe20004781670 */
[----:B------:R-:W-:Y:S01]  /*2630*/  @!P2 IMAD R29, R29, R153, R10 ;  /* 0x000000991d1da224 */ /* 0x000fe200078e020a */
[----:B------:R-:W-:Y:S01]  /*2640*/  BSSY B1, `(.L_x_46) ;  /* 0x0000009000017945 */ /* 0x000fe20003800000 */
[C---:B------:R-:W-:Y:S02]  /*2650*/  ISETP.LT.OR P3, PT, R0.reuse, 0xa, !P0 ;  /* 0x0000000a0000780c */ /* 0x040fe40004761670 */
[C---:B------:R-:W-:Y:S01]  /*2660*/  ISETP.LT.OR P5, PT, R0.reuse, 0x11, !P1 ;  /* 0x000000110000780c */ /* 0x040fe20004fa1670 */
[----:B------:R4:W-:Y:S01]  /*2670*/  @!P2 STG.E.U8 desc[UR36][R4.64+0x9], R29 ;  /* 0x0000091d0400a986 */ /* 0x0009e2000c101124 */
[----:B------:R-:W-:-:S06]  /*2680*/  ISETP.LT.OR P2, PT, R0, 0x12, !P1 ;  /* 0x000000120000780c */ /* 0x000fcc0004f41670 */
[----:B------:R-:W-:Y:S07]  /*2690*/  @P4 BRA `(.L_x_47) ;  /* 0x00000000000c4947 */ /* 0x000fee0003800000 */
[----:B------:R-:W1:Y:S02]  /*26a0*/  LDG.E.U8 R162, desc[UR36][R8.64+0x8] ;  /* 0x0000082408a27981 */ /* 0x000e64000c1e1100 */
[----:B-1----:R-:W-:-:S05]  /*26b0*/  PRMT R11, R162, 0x8880, RZ ;  /* 0x00008880a20b7816 */ /* 0x002fca00000000ff */
[----:B------:R-:W-:-:S07]  /*26c0*/  IMAD R10, R11, R152, RZ ;  /* 0x000000980b0a7224 */ /* 0x000fce00078e02ff */
.L_x_47:
[----:B------:R-:W-:Y:S05]  /*26d0*/  BSYNC B1 ;  /* 0x0000000000017941 */ /* 0x000fea0003800000 */
.L_x_46:
[----:B-1----:R-:W-:Y:S01]  /*26e0*/  @!P4 IMAD R11, R30, R153, R10 ;  /* 0x000000991e0bc224 */ /* 0x002fe200078e020a */
[----:B------:R-:W-:Y:S04]  /*26f0*/  BSSY B1, `(.L_x_48) ;  /* 0x0000006000017945 */ /* 0x000fe80003800000 */
[----:B------:R1:W-:Y:S01]  /*2700*/  @!P4 STG.E.U8 desc[UR36][R6.64+0x8], R11 ;  /* 0x0000080b0600c986 */ /* 0x0003e2000c101124 */
[----:B------:R-:W-:Y:S05]  /*2710*/  @P3 BRA `(.L_x_49) ;  /* 0x00000000000c3947 */ /* 0x000fea0003800000 */
[----:B------:R-:W1:Y:S02]  /*2720*/  LDG.E.U8 R162, desc[UR36][R8.64+0x9] ;  /* 0x0000092408a27981 */ /* 0x000e64000c1e1100 */
[----:B-1----:R-:W-:-:S05]  /*2730*/  PRMT R11, R162, 0x8880, RZ ;  /* 0x00008880a20b7816 */ /* 0x002fca00000000ff */
[----:B------:R-:W-:-:S07]  /*2740*/  IMAD R10, R11, R152, RZ ;  /* 0x000000980b0a7224 */ /* 0x000fce00078e02ff */
.L_x_49:
[----:B------:R-:W-:Y:S05]  /*2750*/  BSYNC B1 ;  /* 0x0000000000017941 */ /* 0x000fea0003800000 */
.L_x_48:
[----:B------:R-:W-:Y:S01]  /*2760*/  @!P3 IMAD R31, R31, R153, R10 ;  /* 0x000000991f1fb224 */ /* 0x000fe200078e020a */
[----:B------:R-:W-:Y:S04]  /*2770*/  BSSY B1, `(.L_x_50) ;  /* 0x0000006000017945 */ /* 0x000fe80003800000 */
[----:B------:R0:W-:Y:S01]  /*2780*/  @!P3 STG.E.U8 desc[UR36][R6.64+0x9], R31 ;  /* 0x0000091f0600b986 */ /* 0x0001e2000c101124 */
[----:B------:R-:W-:Y:S05]  /*2790*/  @P5 BRA `(.L_x_51) ;  /* 0x00000000000c5947 */ /* 0x000fea0003800000 */
[----:B------:R-:W1:Y:S02]  /*27a0*/  LDG.E.U8 R162, desc[UR36][R2.64+0x10] ;  /* 0x0000102402a27981 */ /* 0x000e64000c1e1100 */
[----:B-1----:R-:W-:-:S05]  /*27b0*/  PRMT R11, R162, 0x8880, RZ ;  /* 0x00008880a20b7816 */ /* 0x002fca00000000ff */
[----:B------:R-:W-:-:S07]  /*27c0*/  IMAD R10, R11, R152, RZ ;  /* 0x000000980b0a7224 */ /* 0x000fce00078e02ff */
.L_x_51:
[----:B------:R-:W-:Y:S05]  /*27d0*/  BSYNC B1 ;  /* 0x0000000000017941 */ /* 0x000fea0003800000 */
.L_x_50:
[----:B-1----:R-:W-:Y:S01]  /*27e0*/  @!P5 IMAD R11, R32, R153, R10 ;  /* 0x00000099200bd224 */ /* 0x002fe200078e020a */
[----:B------:R-:W-:Y:S04]  /*27f0*/  BSSY B1, `(.L_x_52) ;  /* 0x0000006000017945 */ /* 0x000fe80003800000 */
[----:B------:R1:W-:Y:S01]  /*2800*/  @!P5 STG.E.U8 desc[UR36][R4.64+0x10], R11 ;  /* 0x0000100b0400d986 */ /* 0x0003e2000c101124 */
[----:B------:R-:W-:Y:S05]  /*2810*/  @P2 BRA `(.L_x_53) ;  /* 0x00000000000c2947 */ /* 0x000fea0003800000 */
[----:B------:R-:W1:Y:S02]  /*2820*/  LDG.E.U8 R162, desc[UR36][R2.64+0x11] ;  /* 0x0000112402a27981 */ /* 0x000e64000c1e1100 */
[----:B-1----:R-:W-:-:S05]  /*2830*/  PRMT R11, R162, 0x8880, RZ ;  /* 0x00008880a20b7816 */ /* 0x002fca00000000ff */
[----:B------:R-:W-:-:S07]  /*2840*/  IMAD R10, R11, R152, RZ ;  /* 0x000000980b0a7224 */ /* 0x000fce00078e02ff */
.L_x_53:
[----:B------:R-:W-:Y:S05]  /*2850*/  BSYNC B1 ;  /* 0x0000000000017941 */ /* 0x000fea0003800000 */
.L_x_52:
        /* <DEDUP_REMOVED lines=11> */
.L_x_55:
[----:B------:R-:W-:Y:S05]  /*2910*/  BSYNC B1 ;  /* 0x0000000000017941 */ /* 0x000fea0003800000 */
.L_x_54:
[----:B-1----:R-:W-:Y:S01]  /*2920*/  @!P4 IMAD R11, R34, R153, R10 ;  /* 0x00000099220bc224 */ /* 0x002fe200078e020a */
[----:B------:R-:W-:Y:S04]  /*2930*/  BSSY B1, `(.L_x_56) ;  /* 0x0000006000017945 */ /* 0x000fe80003800000 */
[----:B------:R1:W-:Y:S01]  /*2940*/  @!P4 STG.E.U8 desc[UR36][R6.64+0x10], R11 ;  /* 0x0000100b0600c986 */ /* 0x0003e2000c101124 */
[----:B------:R-:W-:Y:S05]  /*2950*/  @P3 BRA `(.L_x_57) ;  /* 0x00000000000c3947 */ /* 0x000fea0003800000 */
[----:B------:R-:W1:Y:S02]  /*2960*/  LDG.E.U8 R162, desc[UR36][R8.64+0x11] ;  /* 0x0000112408a27981 */ /* 0x000e64000c1e1100 */
[----:B-1----:R-:W-:-:S05]  /*2970*/  PRMT R11, R162, 0x8880, RZ ;  /* 0x00008880a20b7816 */ /* 0x002fca00000000ff */
[----:B------:R-:W-:-:S07]  /*2980*/  IMAD R10, R11, R152, RZ ;  /* 0x000000980b0a7224 */ /* 0x000fce00078e02ff */
.L_x_57:
[----:B------:R-:W-:Y:S05]  /*2990*/  BSYNC B1 ;  /* 0x0000000000017941 */ /* 0x000fea0003800000 */
.L_x_56:
[----:B------:R-:W-:Y:S01]  /*29a0*/  @!P3 IMAD R35, R35, R153, R10 ;  /* 0x000000992323b224 */ /* 0x000fe200078e020a */
[----:B------:R-:W-:Y:S04]  /*29b0*/  BSSY B1, `(.L_x_58) ;  /* 0x0000006000017945 */ /* 0x000fe80003800000 */
[----:B------:R0:W-:Y:S01]  /*29c0*/  @!P3 STG.E.U8 desc[UR36][R6.64+0x11], R35 ;  /* 0x000011230600b986 */ /* 0x0001e2000c101124 */
[----:B------:R-:W-:Y:S05]  /*29d0*/  @P5 BRA `(.L_x_59) ;  /* 0x00000000000c5947 */ /* 0x000fea0003800000 */
[----:B------:R-:W1:Y:S02]  /*29e0*/  LDG.E.U8 R162, desc[UR36][R2.64+0x18] ;  /* 0x0000182402a27981 */ /* 0x000e64000c1e1100 */
[----:B-1----:R-:W-:-:S05]  /*29f0*/  PRMT R11, R162, 0x8880, RZ ;  /* 0x00008880a20b7816 */ /* 0x002fca00000000ff */
[----:B------:R-:W-:-:S07]  /*2a00*/  IMAD R10, R11, R152, RZ ;  /* 0x000000980b0a7224 */ /* 0x000fce00078e02ff */
.L_x_59:
[----:B------:R-:W-:Y:S05]  /*2a10*/  BSYNC B1 ;  /* 0x0000000000017941 */ /* 0x000fea0003800000 */
.L_x_58:
[----:B-1----:R-:W-:Y:S01]  /*2a20*/  @!P5 IMAD R11, R36, R153, R10 ;  /* 0x00000099240bd224 */ /* 0x002fe200078e020a */
[----:B------:R-:W-:Y:S04]  /*2a30*/  BSSY B1, `(.L_x_60) ;  /* 0x0000006000017945 */ /* 0x000fe80003800000 */
[----:B------:R1:W-:Y:S01]  /*2a40*/  @!P5 STG.E.U8 desc[UR36][R4.64+0x18], R11 ;  /* 0x0000180b0400d986 */ /* 0x0003e2000c101124 */
[----:B------:R-:W-:Y:S05]  /*2a50*/  @P2 BRA `(.L_x_61) ;  /* 0x00000000000c2947 */ /* 0x000fea0003800000 */
[----:B------:R-:W1:Y:S02]  /*2a60*/  LDG.E.U8 R162, desc[UR36][R2.64+0x19] ;  /* 0x0000192402a27981 */ /* 0x000e64000c1e1100 */
[----:B-1----:R-:W-:-:S05]  /*2a70*/  PRMT R11, R162, 0x8880, RZ ;  /* 0x00008880a20b7816 */ /* 0x002fca00000000ff */
[----:B------:R-:W-:-:S07]  /*2a80*/  IMAD R10, R11, R152, RZ ;  /* 0x000000980b0a7224 */ /* 0x000fce00078e02ff */
.L_x_61:
[----:B------:R-:W-:Y:S05]  /*2a90*/  BSYNC B1 ;  /* 0x0000000000017941 */ /* 0x000fea0003800000 */
.L_x_60:
        /* <DEDUP_REMOVED lines=11> */
.L_x_63:
[----:B------:R-:W-:Y:S05]  /*2b50*/  BSYNC B1 ;  /* 0x0000000000017941 */ /* 0x000fea0003800000 */
.L_x_62:
[----:B-1----:R-:W-:Y:S01]  /*2b60*/  @!P4 IMAD R11, R38, R153, R10 ;  /* 0x00000099260bc224 */ /* 0x002fe200078e020a */
[----:B------:R-:W-:Y:S04]  /*2b70*/  BSSY B1, `(.L_x_64) ;  /* 0x0000006000017945 */ /* 0x000fe80003800000 */
[----:B------:R1:W-:Y:S01]  /*2b80*/  @!P4 STG.E.U8 desc[UR36][R6.64+0x18], R11 ;  /* 0x0000180b0600c986 */ /* 0x0003e2000c101124 */
[----:B------:R-:W-:Y:S05]  /*2b90*/  @P3 BRA `(.L_x_65) ;  /* 0x00000000000c3947 */ /* 0x000fea0003800000 */
[----:B------:R-:W1:Y:S02]  /*2ba0*/  LDG.E.U8 R162, desc[UR36][R8.64+0x19] ;  /* 0x0000192408a27981 */ /* 0x000e64000c1e1100 */
[----:B-1----:R-:W-:-:S05]  /*2bb0*/  PRMT R11, R162, 0x8880, RZ ;  /* 0x00008880a20b7816 */ /* 0x002fca00000000ff */
[----:B------:R-:W-:-:S07]  /*2bc0*/  IMAD R10, R11, R152, RZ ;  /* 0x000000980b0a7224 */ /* 0x000fce00078e02ff */
.L_x_65:
[----:B------:R-:W-:Y:S05]  /*2bd0*/  BSYNC B1 ;  /* 0x0000000000017941 */ /* 0x000fea0003800000 */
.L_x_64:
[----:B------:R-:W-:Y:S01]  /*2be0*/  @!P3 IMAD R39, R39, R153, R10 ;  /* 0x000000992727b224 */ /* 0x000fe200078e020a */
[----:B------:R-:W-:Y:S04]  /*2bf0*/  BSSY B1, `(.L_x_66) ;  /* 0x0000006000017945 */ /* 0x000fe80003800000 */
[----:B------:R0:W-:Y:S01]  /*2c00*/  @!P3 STG.E.U8 desc[UR36][R6.64+0x19], R39 ;  /* 0x000019270600b986 */ /* 0x0001e2000c101124 */
[----:B------:R-:W-:Y:S05]  /*2c10*/  @P5 BRA `(.L_x_67) ;  /* 0x00000000000c5947 */ /* 0x000fea0003800000 */
[----:B------:R-:W1:Y:S02]  /*2c20*/  LDG.E.U8 R162, desc[UR36][R2.64+0x20] ;  /* 0x0000202402a27981 */ /* 0x000e64000c1e1100 */
[----:B-1----:R-:W-:-:S05]  /*2c30*/  PRMT R11, R162, 0x8880, RZ ;  /* 0x00008880a20b7816 */ /* 0x002fca00000000ff */
[----:B------:R-:W-:-:S07]  /*2c40*/  IMAD R10, R11, R152, RZ ;  /* 0x000000980b0a7224 */ /* 0x000fce00078e02ff */
.L_x_67:
[----:B------:R-:W-:Y:S05]  /*2c50*/  BSYNC B1 ;  /* 0x0000000000017941 */ /* 0x000fea0003800000 */
.L_x_66:
[----:B-1----:R-:W-:Y:S01]  /*2c60*/  @!P5 IMAD R11, R40, R153, R10 ;  /* 0x00000099280bd224 */ /* 0x002fe200078e020a */
[----:B------:R-:W-:Y:S04]  /*2c70*/  BSSY B1, `(.L_x_68) ;  /* 0x0000006000017945 */ /* 0x000fe80003800000 */
[----:B------:R1:W-:Y:S01]  /*2c80*/  @!P5 STG.E.U8 desc[UR36][R4.64+0x20], R11 ;  /* 0x0000200b0400d986 */ /* 0x0003e2000c101124 */
[----:B------:R-:W-:Y:S05]  /*2c90*/  @P2 BRA `(.L_x_69) ;  /* 0x00000000000c2947 */ /* 0x000fea0003800000 */
[----:B------:R-:W1:Y:S02]  /*2ca0*/  LDG.E.U8 R162, desc[UR36][R2.64+0x21] ;  /* 0x0000212402a27981 */ /* 0x000e64000c1e1100 */
[----:B-1----:R-:W-:-:S05]  /*2cb0*/  PRMT R11, R162, 0x8880, RZ ;  /* 0x00008880a20b7816 */ /* 0x002fca00000000ff */
[----:B------:R-:W-:-:S07]  /*2cc0*/  IMAD R10, R11, R152, RZ ;  /* 0x000000980b0a7224 */ /* 0x000fce00078e02ff */
.L_x_69:
[----:B------:R-:W-:Y:S05]  /*2cd0*/  BSYNC B1 ;  /* 0x0000000000017941 */ /* 0x000fea0003800000 */
.L_x_68:
        /* <DEDUP_REMOVED lines=11> */
.L_x_71:
[----:B------:R-:W-:Y:S05]  /*2d90*/  BSYNC B1 ;  /* 0x0000000000017941 */ /* 0x000fea0003800000 */
.L_x_70:
[----:B-1----:R-:W-:Y:S01]  /*2da0*/  @!P4 IMAD R11, R42, R153, R10 ;  /* 0x000000992a0bc224 */ /* 0x002fe200078e020a */
[----:B------:R-:W-:Y:S04]  /*2db0*/  BSSY B1, `(.L_x_72) ;  /* 0x0000006000017945 */ /* 0x000fe80003800000 */
[----:B------:R1:W-:Y:S01]  /*2dc0*/  @!P4 STG.E.U8 desc[UR36][R6.64+0x20], R11 ;  /* 0x0000200b0600c986 */ /* 0x0003e2000c101124 */
[----:B------:R-:W-:Y:S05]  /*2dd0*/  @P3 BRA `(.L_x_73) ;  /* 0x00000000000c3947 */ /* 0x000fea0003800000 */
[----:B------:R-:W1:Y:S02]  /*2de0*/  LDG.E.U8 R162, desc[UR36][R8.64+0x21] ;  /* 0x0000212408a27981 */ /* 0x000e64000c1e1100 */
[----:B-1----:R-:W-:-:S05]  /*2df0*/  PRMT R11, R162, 0x8880, RZ ;  /* 0x00008880a20b7816 */ /* 0x002fca00000000ff */
[----:B------:R-:W-:-:S07]  /*2e00*/  IMAD R10, R11, R152, RZ ;  /* 0x000000980b0a7224 */ /* 0x000fce00078e02ff */
.L_x_73:
[----:B------:R-:W-:Y:S05]  /*2e10*/  BSYNC B1 ;  /* 0x0000000000017941 */ /* 0x000fea0003800000 */
.L_x_72:
[----:B------:R-:W-:Y:S01]  /*2e20*/  @!P3 IMAD R43, R43, R153, R10 ;  /* 0x000000992b2bb224 */ /* 0x000fe200078e020a */
[----:B------:R-:W-:Y:S04]  /*2e30*/  BSSY B1, `(.L_x_74) ;  /* 0x0000006000017945 */ /* 0x000fe80003800000 */
[----:B------:R0:W-:Y:S01]  /*2e40*/  @!P3 STG.E.U8 desc[UR36][R6.64+0x21], R43 ;  /* 0x0000212b0600b986 */ /* 0x0001e2000c101124 */
[----:B------:R-:W-:Y:S05]  /*2e50*/  @P5 BRA `(.L_x_75) ;  /* 0x00000000000c5947 */ /* 0x000fea0003800000 */
[----:B------:R-:W1:Y:S02]  /*2e60*/  LDG.E.U8 R162, desc[UR36][R2.64+0x28] ;  /* 0x0000282402a27981 */ /* 0x000e64000c1e1100 */
[----:B-1----:R-:W-:-:S05]  /*2e70*/  PRMT R11, R162, 0x8880, RZ ;  /* 0x00008880a20b7816 */ /* 0x002fca00000000ff */
[----:B------:R-:W-:-:S07]  /*2e80*/  IMAD R10, R11, R152, RZ ;  /* 0x000000980b0a7224 */ /* 0x000fce00078e02ff */
.L_x_75:
[----:B------:R-:W-:Y:S05]  /*2e90*/  BSYNC B1 ;  /* 0x0000000000017941 */ /* 0x000fea0003800000 */
.L_x_74:
[----:B-1----:R-:W-:Y:S01]  /*2ea0*/  @!P5 IMAD R11, R44, R153, R10 ;  /* 0x000000992c0bd224 */ /* 0x002fe200078e020a */
[----:B------:R-:W-:Y:S04]  /*2eb0*/  BSSY B1, `(.L_x_76) ;  /* 0x0000006000017945 */ /* 0x000fe80003800000 */
[----:B------:R1:W-:Y:S01]  /*2ec0*/  @!P5 STG.E.U8 desc[UR36][R4.64+0x28], R11 ;  /* 0x0000280b0400d986 */ /* 0x0003e2000c101124 */
[----:B------:R-:W-:Y:S05]  /*2ed0*/  @P2 BRA `(.L_x_77) ;  /* 0x00000000000c2947 */ /* 0x000fea0003800000 */
[----:B------:R-:W1:Y:S02]  /*2ee0*/  LDG.E.U8 R162, desc[UR36][R2.64+0x29] ;  /* 0x0000292402a27981 */ /* 0x000e64000c1e1100 */
[----:B-1----:R-:W-:-:S05]  /*2ef0*/  PRMT R11, R162, 0x8880, RZ ;  /* 0x00008880a20b7816 */ /* 0x002fca00000000ff */
[----:B------:R-:W-:-:S07]  /*2f00*/  IMAD R10, R11, R152, RZ ;  /* 0x000000980b0a7224 */ /* 0x000fce00078e02ff */
.L_x_77:
[----:B------:R-:W-:Y:S05]  /*2f10*/  BSYNC B1 ;  /* 0x0000000000017941 */ /* 0x000fea0003800000 */
.L_x_76:
        /* <DEDUP_REMOVED lines=11> */
.L_x_79:
[----:B------:R-:W-:Y:S05]  /*2fd0*/  BSYNC B1 ;  /* 0x0000000000017941 */ /* 0x000fea0003800000 */
.L_x_78:
[----:B-1----:R-:W-:Y:S01]  /*2fe0*/  @!P4 IMAD R11, R46, R153, R10 ;  /* 0x000000992e0bc224 */ /* 0x002fe200078e020a */
[----:B------:R-:W-:Y:S04]  /*2ff0*/  BSSY B1, `(.L_x_80) ;  /* 0x0000006000017945 */ /* 0x000fe80003800000 */
[----:B------:R1:W-:Y:S01]  /*3000*/  @!P4 STG.E.U8 desc[UR36][R6.64+0x28], R11 ;  /* 0x0000280b0600c986 */ /* 0x0003e2000c101124 */
[----:B------:R-:W-:Y:S05]  /*3010*/  @P3 BRA `(.L_x_81) ;  /* 0x00000000000c3947 */ /* 0x000fea0003800000 */
[----:B------:R-:W1:Y:S02]  /*3020*/  LDG.E.U8 R162, desc[UR36][R8.64+0x29] ;  /* 0x0000292408a27981 */ /* 0x000e64000c1e1100 */
[----:B-1----:R-:W-:-:S05]  /*3030*/  PRMT R11, R162, 0x8880, RZ ;  /* 0x00008880a20b7816 */ /* 0x002fca00000000ff */
[----:B------:R-:W-:-:S07]  /*3040*/  IMAD R10, R11, R152, RZ ;  /* 0x000000980b0a7224 */ /* 0x000fce00078e02ff */
.L_x_81:
[----:B------:R-:W-:Y:S05]  /*3050*/  BSYNC B1 ;  /* 0x0000000000017941 */ /* 0x000fea0003800000 */
.L_x_80:
[----:B------:R-:W-:Y:S01]  /*3060*/  @!P3 IMAD R47, R47, R153, R10 ;  /* 0x000000992f2fb224 */ /* 0x000fe200078e020a */
[----:B------:R-:W-:Y:S04]  /*3070*/  BSSY B1, `(.L_x_82) ;  /* 0x0000006000017945 */ /* 0x000fe80003800000 */
[----:B------:R0:W-:Y:S01]  /*3080*/  @!P3 STG.E.U8 desc[UR36][R6.64+0x29], R47 ;  /* 0x0000292f0600b986 */ /* 0x0001e2000c101124 */
[----:B------:R-:W-:Y:S05]  /*3090*/  @P5 BRA `(.L_x_83) ;  /* 0x00000000000c5947 */ /* 0x000fea0003800000 */
[----:B------:R-:W1:Y:S02]  /*30a0*/  LDG.E.U8 R162, desc[UR36][R2.64+0x30] ;  /* 0x0000302402a27981 */ /* 0x000e64000c1e1100 */
[----:B-1----:R-:W-:-:S05]  /*30b0*/  PRMT R11, R162, 0x8880, RZ ;  /* 0x00008880a20b7816 */ /* 0x002fca00000000ff */
[----:B------:R-:W-:-:S07]  /*30c0*/  IMAD R10, R11, R152, RZ ;  /* 0x000000980b0a7224 */ /* 0x000fce00078e02ff */
.L_x_83:
[----:B------:R-:W-:Y:S05]  /*30d0*/  BSYNC B1 ;  /* 0x0000000000017941 */ /* 0x000fea0003800000 */
.L_x_82:
[----:B-1----:R-:W-:Y:S01]  /*30e0*/  @!P5 IMAD R11, R48, R153, R10 ;  /* 0x00000099300bd224 */ /* 0x002fe200078e020a */
[----:B------:R-:W-:Y:S04]  /*30f0*/  BSSY B1, `(.L_x_84) ;  /* 0x0000006000017945 */ /* 0x000fe80003800000 */
[----:B------:R1:W-:Y:S01]  /*3100*/  @!P5 STG.E.U8 desc[UR36][R4.64+0x30], R11 ;  /* 0x0000300b0400d986 */ /* 0x0003e2000c101124 */
[----:B------:R-:W-:Y:S05]  /*3110*/  @P2 BRA `(.L_x_85) ;  /* 0x00000000000c2947 */ /* 0x000fea0003800000 */
[----:B------:R-:W1:Y:S02]  /*3120*/  LDG.E.U8 R162, desc[UR36][R2.64+0x31] ;  /* 0x0000312402a27981 */ /* 0x000e64000c1e1100 */
[----:B-1----:R-:W-:-:S05]  /*3130*/  PRMT R11, R162, 0x8880, RZ ;  /* 0x00008880a20b7816 */ /* 0x002fca00000000ff */
[----:B------:R-:W-:-:S07]  /*3140*/  IMAD R10, R11, R152, RZ ;  /* 0x000000980b0a7224 */ /* 0x000fce00078e02ff */
.L_x_85:
[----:B------:R-:W-:Y:S05]  /*3150*/  BSYNC B1 ;  /* 0x0000000000017941 */ /* 0x000fea0003800000 */
.L_x_84:
        /* <DEDUP_REMOVED lines=11> */
.L_x_87:
[----:B------:R-:W-:Y:S05]  /*3210*/  BSYNC B1 ;  /* 0x0000000000017941 */ /* 0x000fea0003800000 */
.L_x_86:
[----:B-1----:R-:W-:Y:S01]  /*3220*/  @!P4 IMAD R11, R50, R153, R10 ;  /* 0x00000099320bc224 */ /* 0x002fe200078e020a */
[----:B------:R-:W-:Y:S04]  /*3230*/  BSSY B1, `(.L_x_88) ;  /* 0x0000006000017945 */ /* 0x000fe80003800000 */
[----:B------:R1:W-:Y:S01]  /*3240*/  @!P4 STG.E.U8 desc[UR36][R6.64+0x30], R11 ;  /* 0x0000300b0600c986 */ /* 0x0003e2000c101124 */
[----:B------:R-:W-:Y:S05]  /*3250*/  @P3 BRA `(.L_x_89) ;  /* 0x00000000000c3947 */ /* 0x000fea0003800000 */
[----:B------:R-:W1:Y:S02]  /*3260*/  LDG.E.U8 R162, desc[UR36][R8.64+0x31] ;  /* 0x0000312408a27981 */ /* 0x000e64000c1e1100 */
[----:B-1----:R-:W-:-:S05]  /*3270*/  PRMT R11, R162, 0x8880, RZ ;  /* 0x00008880a20b7816 */ /* 0x002fca00000000ff */
[----:B------:R-:W-:-:S07]  /*3280*/  IMAD R10, R11, R152, RZ ;  /* 0x000000980b0a7224 */ /* 0x000fce00078e02ff */
.L_x_89:
[----:B------:R-:W-:Y:S05]  /*3290*/  BSYNC B1 ;  /* 0x0000000000017941 */ /* 0x000fea0003800000 */
.L_x_88:
[----:B------:R-:W-:Y:S01]  /*32a0*/  @!P3 IMAD R51, R51, R153, R10 ;  /* 0x000000993333b224 */ /* 0x000fe200078e020a */
[----:B------:R-:W-:Y:S04]  /*32b0*/  BSSY B1, `(.L_x_90) ;  /* 0x0000006000017945 */ /* 0x000fe80003800000 */
[----:B------:R0:W-:Y:S01]  /*32c0*/  @!P3 STG.E.U8 desc[UR36][R6.64+0x31], R51 ;  /* 0x000031330600b986 */ /* 0x0001e2000c101124 */
[----:B------:R-:W-:Y:S05]  /*32d0*/  @P5 BRA `(.L_x_91) ;  /* 0x00000000000c5947 */ /* 0x000fea0003800000 */
[----:B------:R-:W1:Y:S02]  /*32e0*/  LDG.E.U8 R162, desc[UR36][R2.64+0x38] ;  /* 0x0000382402a27981 */ /* 0x000e64000c1e1100 */
[----:B-1----:R-:W-:-:S05]  /*32f0*/  PRMT R11, R162, 0x8880, RZ ;  /* 0x00008880a20b7816 */ /* 0x002fca00000000ff */
[----:B------:R-:W-:-:S07]  /*3300*/  IMAD R10, R11, R152, RZ ;  /* 0x000000980b0a7224 */ /* 0x000fce00078e02ff */
.L_x_91:
[----:B------:R-:W-:Y:S05]  /*3310*/  BSYNC B1 ;  /* 0x0000000000017941 */ /* 0x000fea0003800000 */
.L_x_90:
[----:B-1----:R-:W-:Y:S01]  /*3320*/  @!P5 IMAD R11, R52, R153, R10 ;  /* 0x00000099340bd224 */ /* 0x002fe200078e020a */
[----:B------:R-:W-:Y:S04]  /*3330*/  BSSY B1, `(.L_x_92) ;  /* 0x0000006000017945 */ /* 0x000fe80003800000 */
[----:B------:R1:W-:Y:S01]  /*3340*/  @!P5 STG.E.U8 desc[UR36][R4.64+0x38], R11 ;  /* 0x0000380b0400d986 */ /* 0x0003e2000c101124 */
[----:B------:R-:W-:Y:S05]  /*3350*/  @P2 BRA `(.L_x_93) ;  /* 0x00000000000c2947 */ /* 0x000fea0003800000 */
[----:B------:R-:W1:Y:S02]  /*3360*/  LDG.E.U8 R162, desc[UR36][R2.64+0x39] ;  /* 0x0000392402a27981 */ /* 0x000e64000c1e1100 */
[----:B-1----:R-:W-:-:S05]  /*3370*/  PRMT R11, R162, 0x8880, RZ ;  /* 0x00008880a20b7816 */ /* 0x002fca00000000ff */
[----:B------:R-:W-:-:S07]  /*3380*/  IMAD R10, R11, R152, RZ ;  /* 0x000000980b0a7224 */ /* 0x000fce00078e02ff */
.L_x_93:
[----:B------:R-:W-:Y:S05]  /*3390*/  BSYNC B1 ;  /* 0x0000000000017941 */ /* 0x000fea0003800000 */
.L_x_92:
        /* <DEDUP_REMOVED lines=11> */
.L_x_95:
[----:B------:R-:W-:Y:S05]  /*3450*/  BSYNC B1 ;  /* 0x0000000000017941 */ /* 0x000fea0003800000 */
.L_x_94:
[----:B-1----:R-:W-:Y:S01]  /*3460*/  @!P4 IMAD R11, R54, R153, R10 ;  /* 0x00000099360bc224 */ /* 0x002fe200078e020a */
[----:B------:R-:W-:Y:S04]  /*3470*/  BSSY B1, `(.L_x_96) ;  /* 0x0000006000017945 */ /* 0x000fe80003800000 */
[----:B------:R1:W-:Y:S01]  /*3480*/  @!P4 STG.E.U8 desc[UR36][R6.64+0x38], R11 ;  /* 0x0000380b0600c986 */ /* 0x0003e2000c101124 */
[----:B------:R-:W-:Y:S05]  /*3490*/  @P3 BRA `(.L_x_97) ;  /* 0x00000000000c3947 */ /* 0x000fea0003800000 */
[----:B------:R-:W1:Y:S02]  /*34a0*/  LDG.E.U8 R162, desc[UR36][R8.64+0x39] ;  /* 0x0000392408a27981 */ /* 0x000e64000c1e1100 */
[----:B-1----:R-:W-:-:S05]  /*34b0*/  PRMT R11, R162, 0x8880, RZ ;  /* 0x00008880a20b7816 */ /* 0x002fca00000000ff */
[----:B------:R-:W-:-:S07]  /*34c0*/  IMAD R10, R11, R152, RZ ;  /* 0x000000980b0a7224 */ /* 0x000fce00078e02ff */
.L_x_97:
[----:B------:R-:W-:Y:S05]  /*34d0*/  BSYNC B1 ;  /* 0x0000000000017941 */ /* 0x000fea0003800000 */
.L_x_96:
[----:B------:R-:W-:Y:S01]  /*34e0*/  @!P3 IMAD R55, R55, R153, R10 ;  /* 0x000000993737b224 */ /* 0x000fe200078e020a */
[----:B------:R-:W-:Y:S04]  /*34f0*/  BSSY B1, `(.L_x_98) ;  /* 0x0000006000017945 */ /* 0x000fe80003800000 */
[----:B------:R0:W-:Y:S01]  /*3500*/  @!P3 STG.E.U8 desc[UR36][R6.64+0x39], R55 ;  /* 0x000039370600b986 */ /* 0x0001e2000c101124 */
[----:B------:R-:W-:Y:S05]  /*3510*/  @P5 BRA `(.L_x_99) ;  /* 0x00000000000c5947 */ /* 0x000fea0003800000 */
[----:B------:R-:W1:Y:S02]  /*3520*/  LDG.E.U8 R162, desc[UR36][R2.64+0x40] ;  /* 0x0000402402a27981 */ /* 0x000e64000c1e1100 */
[----:B-1----:R-:W-:-:S05]  /*3530*/  PRMT R11, R162, 0x8880, RZ ;  /* 0x00008880a20b7816 */ /* 0x002fca00000000ff */
[----:B------:R-:W-:-:S07]  /*3540*/  IMAD R10, R11, R152, RZ ;  /* 0x000000980b0a7224 */ /* 0x000fce00078e02ff */
.L_x_99:
[----:B------:R-:W-:Y:S05]  /*3550*/  BSYNC B1 ;  /* 0x0000000000017941 */ /* 0x000fea0003800000 */
.L_x_98:
[----:B-1----:R-:W-:Y:S01]  /*3560*/  @!P5 IMAD R11, R56, R153, R10 ;  /* 0x00000099380bd224 */ /* 0x002fe200078e020a */
[----:B------:R-:W-:Y:S04]  /*3570*/  BSSY B1, `(.L_x_100) ;  /* 0x0000006000017945 */ /* 0x000fe80003800000 */
[----:B------:R1:W-:Y:S01]  /*3580*/  @!P5 STG.E.U8 desc[UR36][R4.64+0x40], R11 ;  /* 0x0000400b0400d986 */ /* 0x0003e2000c101124 */
[----:B------:R-:W-:Y:S05]  /*3590*/  @P2 BRA `(.L_x_101) ;  /* 0x00000000000c2947 */ /* 0x000fea0003800000 */
[----:B------:R-:W1:Y:S02]  /*35a0*/  LDG.E.U8 R162, desc[UR36][R2.64+0x41] ;  /* 0x0000412402a27981 */ /* 0x000e64000c1e1100 */
[----:B-1----:R-:W-:-:S05]  /*35b0*/  PRMT R11, R162, 0x8880, RZ ;  /* 0x00008880a20b7816 */ /* 0x002fca00000000ff */
[----:B------:R-:W-:-:S07]  /*35c0*/  IMAD R10, R11, R152, RZ ;  /* 0x000000980b0a7224 */ /* 0x000fce00078e02ff */
.L_x_101:
[----:B------:R-:W-:Y:S05]  /*35d0*/  BSYNC B1 ;  /* 0x0000000000017941 */ /* 0x000fea0003800000 */
.L_x_100:
        /* <DEDUP_REMOVED lines=11> */
.L_x_103:
[----:B------:R-:W-:Y:S05]  /*3690*/  BSYNC B1 ;  /* 0x0000000000017941 */ /* 0x000fea0003800000 */
.L_x_102:
[----:B-1----:R-:W-:Y:S01]  /*36a0*/  @!P4 IMAD R11, R58, R153, R10 ;  /* 0x000000993a0bc224 */ /* 0x002fe200078e020a */
[----:B------:R-:W-:Y:S04]  /*36b0*/  BSSY B1, `(.L_x_104) ;  /* 0x0000006000017945 */ /* 0x000fe80003800000 */
[----:B------:R1:W-:Y:S01]  /*36c0*/  @!P4 STG.E.U8 desc[UR36][R6.64+0x40], R11 ;  /* 0x0000400b0600c986 */ /* 0x0003e2000c101124 */
[----:B------:R-:W-:Y:S05]  /*36d0*/  @P3 BRA `(.L_x_105) ;  /* 0x00000000000c3947 */ /* 0x000fea0003800000 */
[----:B------:R-:W1:Y:S02]  /*36e0*/  LDG.E.U8 R162, desc[UR36][R8.64+0x41] ;  /* 0x0000412408a27981 */ /* 0x000e64000c1e1100 */
[----:B-1----:R-:W-:-:S05]  /*36f0*/  PRMT R11, R162, 0x8880, RZ ;  /* 0x00008880a20b7816 */ /* 0x002fca00000000ff */
[----:B------:R-:W-:-:S07]  /*3700*/  IMAD R10, R11, R152, RZ ;  /* 0x000000980b0a7224 */ /* 0x000fce00078e02ff */
.L_x_105:
[----:B------:R-:W-:Y:S05]  /*3710*/  BSYNC B1 ;  /* 0x0000000000017941 */ /* 0x000fea0003800000 */
.L_x_104:
[----:B------:R-:W-:Y:S01]  /*3720*/  @!P3 IMAD R59, R59, R153, R10 ;  /* 0x000000993b3bb224 */ /* 0x000fe200078e020a */
[----:B------:R-:W-:Y:S04]  /*3730*/  BSSY B1, `(.L_x_106) ;  /* 0x0000006000017945 */ /* 0x000fe80003800000 */
[----:B------:R0:W-:Y:S01]  /*3740*/  @!P3 STG.E.U8 desc[UR36][R6.64+0x41], R59 ;  /* 0x0000413b0600b986 */ /* 0x0001e2000c101124 */
[----:B------:R-:W-:Y:S05]  /*3750*/  @P5 BRA `(.L_x_107) ;  /* 0x00000000000c5947 */ /* 0x000fea0003800000 */
[----:B------:R-:W1:Y:S02]  /*3760*/  LDG.E.U8 R162, desc[UR36][R2.64+0x48] ;  /* 0x0000482402a27981 */ /* 0x000e64000c1e1100 */
[----:B-1----:R-:W-:-:S05]  /*3770*/  PRMT R11, R162, 0x8880, RZ ;  /* 0x00008880a20b7816 */ /* 0x002fca00000000ff */
[----:B------:R-:W-:-:S07]  /*3780*/  IMAD R10, R11, R152, RZ ;  /* 0x000000980b0a7224 */ /* 0x000fce00078e02ff */
.L_x_107:
[----:B------:R-:W-:Y:S05]  /*3790*/  BSYNC B1 ;  /* 0x0000000000017941 */ /* 0x000fea0003800000 */
.L_x_106:
[----:B-1----:R-:W-:Y:S01]  /*37a0*/  @!P5 IMAD R11, R60, R153, R10 ;  /* 0x000000993c0bd224 */ /* 0x002fe200078e020a */
[----:B------:R-:W-:Y:S04]  /*37b0*/  BSSY B1, `(.L_x_108) ;  /* 0x0000006000017945 */ /* 0x000fe80003800000 */
[----:B------:R1:W-:Y:S01]  /*37c0*/  @!P5 STG.E.U8 desc[UR36][R4.64+0x48], R11 ;  /* 0x0000480b0400d986 */ /* 0x0003e2000c101124 */
[----:B------:R-:W-:Y:S05]  /*37d0*/  @P2 BRA `(.L_x_109) ;  /* 0x00000000000c2947 */ /* 0x000fea0003800000 */
[----:B------:R-:W1:Y:S02]  /*37e0*/  LDG.E.U8 R162, desc[UR36][R2.64+0x49] ;  /* 0x0000492402a27981 */ /* 0x000e64000c1e1100 */
[----:B-1----:R-:W-:-:S05]  /*37f0*/  PRMT R11, R162, 0x8880, RZ ;  /* 0x00008880a20b7816 */ /* 0x002fca00000000ff */
[----:B------:R-:W-:-:S07]  /*3800*/  IMAD R10, R11, R152, RZ ;  /* 0x000000980b0a7224 */ /* 0x000fce00078e02ff */
.L_x_109:
[----:B------:R-:W-:Y:S05]  /*3810*/  BSYNC B1 ;  /* 0x0000000000017941 */ /* 0x000fea0003800000 */
.L_x_108:
        /* <DEDUP_REMOVED lines=11> */
.L_x_111:
[----:B------:R-:W-:Y:S05]  /*38d0*/  BSYNC B1 ;  /* 0x0000000000017941 */ /* 0x000fea0003800000 */
.L_x_110:
[----:B-1----:R-:W-:Y:S01]  /*38e0*/  @!P4 IMAD R11, R62, R153, R10 ;  /* 0x000000993e0bc224 */ /* 0x002fe200078e020a */
[----:B------:R-:W-:Y:S04]  /*38f0*/  BSSY B1, `(.L_x_112) ;  /* 0x0000006000017945 */ /* 0x000fe80003800000 */
[----:B------:R1:W-:Y:S01]  /*3900*/  @!P4 STG.E.U8 desc[UR36][R6.64+0x48], R11 ;  /* 0x0000480b0600c986 */ /* 0x0003e2000c101124 */
[----:B------:R-:W-:Y:S05]  /*3910*/  @P3 BRA `(.L_x_113) ;  /* 0x00000000000c3947 */ /* 0x000fea0003800000 */
[----:B------:R-:W1:Y:S02]  /*3920*/  LDG.E.U8 R162, desc[UR36][R8.64+0x49] ;  /* 0x0000492408a27981 */ /* 0x000e64000c1e1100 */
[----:B-1----:R-:W-:-:S05]  /*3930*/  PRMT R11, R162, 0x8880, RZ ;  /* 0x00008880a20b7816 */ /* 0x002fca00000000ff */
[----:B------:R-:W-:-:S07]  /*3940*/  IMAD R10, R11, R152, RZ ;  /* 0x000000980b0a7224 */ /* 0x000fce00078e02ff */
.L_x_113:
[----:B------:R-:W-:Y:S05]  /*3950*/  BSYNC B1 ;  /* 0x0000000000017941 */ /* 0x000fea0003800000 */
.L_x_112:
[----:B------:R-:W-:Y:S01]  /*3960*/  @!P3 IMAD R63, R63, R153, R10 ;  /* 0x000000993f3fb224 */ /* 0x000fe200078e020a */
[----:B------:R-:W-:Y:S04]  /*3970*/  BSSY B1, `(.L_x_114) ;  /* 0x0000006000017945 */ /* 0x000fe80003800000 */
[----:B------:R0:W-:Y:S01]  /*3980*/  @!P3 STG.E.U8 desc[UR36][R6.64+0x49], R63 ;  /* 0x0000493f0600b986 */ /* 0x0001e2000c101124 */
[----:B------:R-:W-:Y:S05]  /*3990*/  @P5 BRA `(.L_x_115) ;  /* 0x00000000000c5947 */ /* 0x000fea0003800000 */
[----:B------:R-:W1:Y:S02]  /*39a0*/  LDG.E.U8 R162, desc[UR36][R2.64+0x50] ;  /* 0x0000502402a27981 */ /* 0x000e64000c1e1100 */
[----:B-1----:R-:W-:-:S05]  /*39b0*/  PRMT R11, R162, 0x8880, RZ ;  /* 0x00008880a20b7816 */ /* 0x002fca00000000ff */
[----:B------:R-:W-:-:S07]  /*39c0*/  IMAD R10, R11, R152, RZ ;  /* 0x000000980b0a7224 */ /* 0x000fce00078e02ff */
.L_x_115:
[----:B------:R-:W-:Y:S05]  /*39d0*/  BSYNC B1 ;  /* 0x0000000000017941 */ /* 0x000fea0003800000 */
.L_x_114:
[----:B-1----:R-:W-:Y:S01]  /*39e0*/  @!P5 IMAD R11, R64, R153, R10 ;  /* 0x00000099400bd224 */ /* 0x002fe200078e020a */
[----:B------:R-:W-:Y:S04]  /*39f0*/  BSSY B1, `(.L_x_116) ;  /* 0x0000006000017945 */ /* 0x000fe80003800000 */
[----:B------:R1:W-:Y:S01]  /*3a00*/  @!P5 STG.E.U8 desc[UR36][R4.64+0x50], R11 ;  /* 0x0000500b0400d986 */ /* 0x0003e2000c101124 */
[----:B------:R-:W-:Y:S05]  /*3a10*/  @P2 BRA `(.L_x_117) ;  /* 0x00000000000c2947 */ /* 0x000fea0003800000 */
[----:B------:R-:W1:Y:S02]  /*3a20*/  LDG.E.U8 R162, desc[UR36][R2.64+0x51] ;  /* 0x0000512402a27981 */ /* 0x000e64000c1e1100 */
[----:B-1----:R-:W-:-:S05]  /*3a30*/  PRMT R11, R162, 0x8880, RZ ;  /* 0x00008880a20b7816 */ /* 0x002fca00000000ff */
[----:B------:R-:W-:-:S07]  /*3a40*/  IMAD R10, R11, R152, RZ ;  /* 0x000000980b0a7224 */ /* 0x000fce00078e02ff */
.L_x_117:
[----:B------:R-:W-:Y:S05]  /*3a50*/  BSYNC B1 ;  /* 0x0000000000017941 */ /* 0x000fea0003800000 */
.L_x_116:
        /* <DEDUP_REMOVED lines=11> */
.L_x_119:
[----:B------:R-:W-:Y:S05]  /*3b10*/  BSYNC B1 ;  /* 0x0000000000017941 */ /* 0x000fea0003800000 */
.L_x_118:
[----:B-1----:R-:W-:Y:S01]  /*3b20*/  @!P4 IMAD R11, R66, R153, R10 ;  /* 0x00000099420bc224 */ /* 0x002fe200078e020a */
[----:B------:R-:W-:Y:S04]  /*3b30*/  BSSY B1, `(.L_x_120) ;  /* 0x0000006000017945 */ /* 0x000fe80003800000 */
[----:B------:R1:W-:Y:S01]  /*3b40*/  @!P4 STG.E.U8 desc[UR36][R6.64+0x50], R11 ;  /* 0x0000500b0600c986 */ /* 0x0003e2000c101124 */
[----:B------:R-:W-:Y:S05]  /*3b50*/  @P3 BRA `(.L_x_121) ;  /* 0x00000000000c3947 */ /* 0x000fea0003800000 */
[----:B------:R-:W1:Y:S02]  /*3b60*/  LDG.E.U8 R162, desc[UR36][R8.64+0x51] ;  /* 0x0000512408a27981 */ /* 0x000e64000c1e1100 */
[----:B-1----:R-:W-:-:S05]  /*3b70*/  PRMT R11, R162, 0x8880, RZ ;  /* 0x00008880a20b7816 */ /* 0x002fca00000000ff */
[----:B------:R-:W-:-:S07]  /*3b80*/  IMAD R10, R11, R152, RZ ;  /* 0x000000980b0a7224 */ /* 0x000fce00078e02ff */
.L_x_121:
[----:B------:R-:W-:Y:S05]  /*3b90*/  BSYNC B1 ;  /* 0x0000000000017941 */ /* 0x000fea0003800000 */
.L_x_120:
[----:B------:R-:W-:Y:S01]  /*3ba0*/  @!P3 IMAD R67, R67, R153, R10 ;  /* 0x000000994343b224 */ /* 0x000fe200078e020a */
[----:B------:R-:W-:Y:S04]  /*3bb0*/  BSSY B1, `(.L_x_122) ;  /* 0x0000006000017945 */ /* 0x000fe80003800000 */
[----:B------:R0:W-:Y:S01]  /*3bc0*/  @!P3 STG.E.U8 desc[UR36][R6.64+0x51], R67 ;  /* 0x000051430600b986 */ /* 0x0001e2000c101124 */
[----:B------:R-:W-:Y:S05]  /*3bd0*/  @P5 BRA `(.L_x_123) ;  /* 0x00000000000c5947 */ /* 0x000fea0003800000 */
[----:B------:R-:W1:Y:S02]  /*3be0*/  LDG.E.U8 R162, desc[UR36][R2.64+0x58] ;  /* 0x0000582402a27981 */ /* 0x000e64000c1e1100 */
[----:B-1----:R-:W-:-:S05]  /*3bf0*/  PRMT R11, R162, 0x8880, RZ ;  /* 0x00008880a20b7816 */ /* 0x002fca00000000ff */
[----:B------:R-:W-:-:S07]  /*3c00*/  IMAD R10, R11, R152, RZ ;  /* 0x000000980b0a7224 */ /* 0x000fce00078e02ff */
.L_x_123:
[----:B------:R-:W-:Y:S05]  /*3c10*/  BSYNC B1 ;  /* 0x0000000000017941 */ /* 0x000fea0003800000 */
.L_x_122:
[----:B-1----:R-:W-:Y:S01]  /*3c20*/  @!P5 IMAD R11, R68, R153, R10 ;  /* 0x00000099440bd224 */ /* 0x002fe200078e020a */
[----:B------:R-:W-:Y:S04]  /*3c30*/  BSSY B1, `(.L_x_124) ;  /* 0x0000006000017945 */ /* 0x000fe80003800000 */
[----:B------:R1:W-:Y:S01]  /*3c40*/  @!P5 STG.E.U8 desc[UR36][R4.64+0x58], R11 ;  /* 0x0000580b0400d986 */ /* 0x0003e2000c101124 */
[----:B------:R-:W-:Y:S05]  /*3c50*/  @P2 BRA `(.L_x_125) ;  /* 0x00000000000c2947 */ /* 0x000fea0003800000 */
[----:B------:R-:W1:Y:S02]  /*3c60*/  LDG.E.U8 R162, desc[UR36][R2.64+0x59] ;  /* 0x0000592402a27981 */ /* 0x000e64000c1e1100 */
[----:B-1----:R-:W-:-:S05]  /*3c70*/  PRMT R11, R162, 0x8880, RZ ;  /* 0x00008880a20b7816 */ /* 0x002fca00000000ff */
[----:B------:R-:W-:-:S07]  /*3c80*/  IMAD R10, R11, R152, RZ ;  /* 0x000000980b0a7224 */ /* 0x000fce00078e02ff */
.L_x_125:
[----:B------:R-:W-:Y:S05]  /*3c90*/  BSYNC B1 ;  /* 0x0000000000017941 */ /* 0x000fea0003800000 */
.L_x_124:
        /* <DEDUP_REMOVED lines=11> */
.L_x_127:
[----:B------:R-:W-:Y:S05]  /*3d50*/  BSYNC B1 ;  /* 0x0000000000017941 */ /* 0x000fea0003800000 */
.L_x_126:
[----:B-1----:R-:W-:Y:S01]  /*3d60*/  @!P4 IMAD R11, R70, R153, R10 ;  /* 0x00000099460bc224 */ /* 0x002fe200078e020a */
[----:B------:R-:W-:Y:S04]  /*3d70*/  BSSY B1, `(.L_x_128) ;  /* 0x0000006000017945 */ /* 0x000fe80003800000 */
[----:B------:R1:W-:Y:S01]  /*3d80*/  @!P4 STG.E.U8 desc[UR36][R6.64+0x58], R11 ;  /* 0x0000580b0600c986 */ /* 0x0003e2000c101124 */
[----:B------:R-:W-:Y:S05]  /*3d90*/  @P3 BRA `(.L_x_129) ;  /* 0x00000000000c3947 */ /* 0x000fea0003800000 */
[----:B------:R-:W1:Y:S02]  /*3da0*/  LDG.E.U8 R162, desc[UR36][R8.64+0x59] ;  /* 0x0000592408a27981 */ /* 0x000e64000c1e1100 */
[----:B-1----:R-:W-:-:S05]  /*3db0*/  PRMT R11, R162, 0x8880, RZ ;  /* 0x00008880a20b7816 */ /* 0x002fca00000000ff */
[----:B------:R-:W-:-:S07]  /*3dc0*/  IMAD R10, R11, R152, RZ ;  /* 0x000000980b0a7224 */ /* 0x000fce00078e02ff */
.L_x_129:
[----:B------:R-:W-:Y:S05]  /*3dd0*/  BSYNC B1 ;  /* 0x0000000000017941 */ /* 0x000fea0003800000 */
.L_x_128:
[----:B------:R-:W-:Y:S01]  /*3de0*/  @!P3 IMAD R71, R71, R153, R10 ;  /* 0x000000994747b224 */ /* 0x000fe200078e020a */
[----:B------:R-:W-:Y:S04]  /*3df0*/  BSSY B1, `(.L_x_130) ;  /* 0x0000006000017945 */ /* 0x000fe80003800000 */
[----:B------:R0:W-:Y:S01]  /*3e00*/  @!P3 STG.E.U8 desc[UR36][R6.64+0x59], R71 ;  /* 0x000059470600b986 */ /* 0x0001e2000c101124 */
[----:B------:R-:W-:Y:S05]  /*3e10*/  @P5 BRA `(.L_x_131) ;  /* 0x00000000000c5947 */ /* 0x000fea0003800000 */
[----:B------:R-:W1:Y:S02]  /*3e20*/  LDG.E.U8 R162, desc[UR36][R2.64+0x60] ;  /* 0x0000602402a27981 */ /* 0x000e64000c1e1100 */
[----:B-1----:R-:W-:-:S05]  /*3e30*/  PRMT R11, R162, 0x8880, RZ ;  /* 0x00008880a20b7816 */ /* 0x002fca00000000ff */
[----:B------:R-:W-:-:S07]  /*3e40*/  IMAD R10, R11, R152, RZ ;  /* 0x000000980b0a7224 */ /* 0x000fce00078e02ff */
.L_x_131:
[----:B------:R-:W-:Y:S05]  /*3e50*/  BSYNC B1 ;  /* 0x0000000000017941 */ /* 0x000fea0003800000 */
.L_x_130:
[----:B-1----:R-:W-:Y:S01]  /*3e60*/  @!P5 IMAD R11, R72, R153, R10 ;  /* 0x00000099480bd224 */ /* 0x002fe200078e020a */
[----:B------:R-:W-:Y:S04]  /*3e70*/  BSSY B1, `(.L_x_132) ;  /* 0x0000006000017945 */ /* 0x000fe80003800000 */
[----:B------:R1:W-:Y:S01]  /*3e80*/  @!P5 STG.E.U8 desc[UR36][R4.64+0x60], R11 ;  /* 0x0000600b0400d986 */ /* 0x0003e2000c101124 */
[----:B------:R-:W-:Y:S05]  /*3e90*/  @P2 BRA `(.L_x_133) ;  /* 0x00000000000c2947 */ /* 0x000fea0003800000 */
[----:B------:R-:W1:Y:S02]  /*3ea0*/  LDG.E.U8 R162, desc[UR36][R2.64+0x61] ;  /* 0x0000612402a27981 */ /* 0x000e64000c1e1100 */
[----:B-1----:R-:W-:-:S05]  /*3eb0*/  PRMT R11, R162, 0x8880, RZ ;  /* 0x00008880a20b7816 */ /* 0x002fca00000000ff */
[----:B------:R-:W-:-:S07]  /*3ec0*/  IMAD R10, R11, R152, RZ ;  /* 0x000000980b0a7224 */ /* 0x000fce00078e02ff */
.L_x_133:
[----:B------:R-:W-:Y:S05]  /*3ed0*/  BSYNC B1 ;  /* 0x0000000000017941 */ /* 0x000fea0003800000 */
.L_x_132:
        /* <DEDUP_REMOVED lines=11> */
.L_x_135:
[----:B------:R-:W-:Y:S05]  /*3f90*/  BSYNC B1 ;  /* 0x0000000000017941 */ /* 0x000fea0003800000 */
.L_x_134:
[----:B-1----:R-:W-:Y:S01]  /*3fa0*/  @!P4 IMAD R11, R74, R153, R10 ;  /* 0x000000994a0bc224 */ /* 0x002fe200078e020a */
[----:B------:R-:W-:Y:S04]  /*3fb0*/  BSSY B1, `(.L_x_136) ;  /* 0x0000006000017945 */ /* 0x000fe80003800000 */
[----:B------:R1:W-:Y:S01]  /*3fc0*/  @!P4 STG.E.U8 desc[UR36][R6.64+0x60], R11 ;  /* 0x0000600b0600c986 */ /* 0x0003e2000c101124 */
[----:B------:R-:W-:Y:S05]  /*3fd0*/  @P3 BRA `(.L_x_137) ;  /* 0x00000000000c3947 */ /* 0x000fea0003800000 */
[----:B------:R-:W1:Y:S02]  /*3fe0*/  LDG.E.U8 R162, desc[UR36][R8.64+0x61] ;  /* 0x0000612408a27981 */ /* 0x000e64000c1e1100 */
[----:B-1----:R-:W-:-:S05]  /*3ff0*/  PRMT R11, R162, 0x8880, RZ ;  /* 0x00008880a20b7816 */ /* 0x002fca00000000ff */
[----:B------:R-:W-:-:S07]  /*4000*/  IMAD R10, R11, R152, RZ ;  /* 0x000000980b0a7224 */ /* 0x000fce00078e02ff */
.L_x_137:
[----:B------:R-:W-:Y:S05]  /*4010*/  BSYNC B1 ;  /* 0x0000000000017941 */ /* 0x000fea0003800000 */
.L_x_136:
[----:B------:R-:W-:Y:S01]  /*4020*/  @!P3 IMAD R75, R75, R153, R10 ;  /* 0x000000994b4bb224 */ /* 0x000fe200078e020a */
[----:B------:R-:W-:Y:S04]  /*4030*/  BSSY B1, `(.L_x_138) ;  /* 0x0000006000017945 */ /* 0x000fe80003800000 */
[----:B------:R0:W-:Y:S01]  /*4040*/  @!P3 STG.E.U8 desc[UR36][R6.64+0x61], R75 ;  /* 0x0000614b0600b986 */ /* 0x0001e2000c101124 */
[----:B------:R-:W-:Y:S05]  /*4050*/  @P5 BRA `(.L_x_139) ;  /* 0x00000000000c5947 */ /* 0x000fea0003800000 */
[----:B------:R-:W1:Y:S02]  /*4060*/  LDG.E.U8 R162, desc[UR36][R2.64+0x68] ;  /* 0x0000682402a27981 */ /* 0x000e64000c1e1100 */
[----:B-1----:R-:W-:-:S05]  /*4070*/  PRMT R11, R162, 0x8880, RZ ;  /* 0x00008880a20b7816 */ /* 0x002fca00000000ff */
[----:B------:R-:W-:-:S07]  /*4080*/  IMAD R10, R11, R152, RZ ;  /* 0x000000980b0a7224 */ /* 0x000fce00078e02ff */
.L_x_139:
[----:B------:R-:W-:Y:S05]  /*4090*/  BSYNC B1 ;  /* 0x0000000000017941 */ /* 0x000fea0003800000 */
.L_x_138:
[----:B-1----:R-:W-:Y:S01]  /*40a0*/  @!P5 IMAD R11, R76, R153, R10 ;  /* 0x000000994c0bd224 */ /* 0x002fe200078e020a */
[----:B------:R-:W-:Y:S04]  /*40b0*/  BSSY B1, `(.L_x_140) ;  /* 0x0000006000017945 */ /* 0x000fe80003800000 */
[----:B------:R1:W-:Y:S01]  /*40c0*/  @!P5 STG.E.U8 desc[UR36][R4.64+0x68], R11 ;  /* 0x0000680b0400d986 */ /* 0x0003e2000c101124 */
[----:B------:R-:W-:Y:S05]  /*40d0*/  @P2 BRA `(.L_x_141) ;  /* 0x00000000000c2947 */ /* 0x000fea0003800000 */
[----:B------:R-:W1:Y:S02]  /*40e0*/  LDG.E.U8 R162, desc[UR36][R2.64+0x69] ;  /* 0x0000692402a27981 */ /* 0x000e64000c1e1100 */
[----:B-1----:R-:W-:-:S05]  /*40f0*/  PRMT R11, R162, 0x8880, RZ ;  /* 0x00008880a20b7816 */ /* 0x002fca00000000ff */
[----:B------:R-:W-:-:S07]  /*4100*/  IMAD R10, R11, R152, RZ ;  /* 0x000000980b0a7224 */ /* 0x000fce00078e02ff */
.L_x_141:
[----:B------:R-:W-:Y:S05]  /*4110*/  BSYNC B1 ;  /* 0x0000000000017941 */ /* 0x000fea0003800000 */
.L_x_140:
        /* <DEDUP_REMOVED lines=11> */
.L_x_143:
[----:B------:R-:W-:Y:S05]  /*41d0*/  BSYNC B1 ;  /* 0x0000000000017941 */ /* 0x000fea0003800000 */
.L_x_142:
[----:B-1----:R-:W-:Y:S01]  /*41e0*/  @!P4 IMAD R11, R78, R153, R10 ;  /* 0x000000994e0bc224 */ /* 0x002fe200078e020a */
[----:B------:R-:W-:Y:S04]  /*41f0*/  BSSY B1, `(.L_x_144) ;  /* 0x0000006000017945 */ /* 0x000fe80003800000 */
[----:B------:R1:W-:Y:S01]  /*4200*/  @!P4 STG.E.U8 desc[UR36][R6.64+0x68], R11 ;  /* 0x0000680b0600c986 */ /* 0x0003e2000c101124 */
[----:B------:R-:W-:Y:S05]  /*4210*/  @P3 BRA `(.L_x_145) ;  /* 0x00000000000c3947 */ /* 0x000fea0003800000 */
[----:B------:R-:W1:Y:S02]  /*4220*/  LDG.E.U8 R162, desc[UR36][R8.64+0x69] ;  /* 0x0000692408a27981 */ /* 0x000e64000c1e1100 */
[----:B-1----:R-:W-:-:S05]  /*4230*/  PRMT R11, R162, 0x8880, RZ ;  /* 0x00008880a20b7816 */ /* 0x002fca00000000ff */
[----:B------:R-:W-:-:S07]  /*4240*/  IMAD R10, R11, R152, RZ ;  /* 0x000000980b0a7224 */ /* 0x000fce00078e02ff */
.L_x_145:
[----:B------:R-:W-:Y:S05]  /*4250*/  BSYNC B1 ;  /* 0x0000000000017941 */ /* 0x000fea0003800000 */
.L_x_144:
[----:B------:R-:W-:Y:S01]  /*4260*/  @!P3 IMAD R79, R79, R153, R10 ;  /* 0x000000994f4fb224 */ /* 0x000fe200078e020a */
[----:B------:R-:W-:Y:S04]  /*4270*/  BSSY B1, `(.L_x_146) ;  /* 0x0000006000017945 */ /* 0x000fe80003800000 */
[----:B------:R0:W-:Y:S01]  /*4280*/  @!P3 STG.E.U8 desc[UR36][R6.64+0x69], R79 ;  /* 0x0000694f0600b986 */ /* 0x0001e2000c101124 */
[----:B------:R-:W-:Y:S05]  /*4290*/  @P5 BRA `(.L_x_147) ;  /* 0x00000000000c5947 */ /* 0x000fea0003800000 */
[----:B------:R-:W1:Y:S02]  /*42a0*/  LDG.E.U8 R162, desc[UR36][R2.64+0x70] ;  /* 0x0000702402a27981 */ /* 0x000e64000c1e1100 */
[----:B-1----:R-:W-:-:S05]  /*42b0*/  PRMT R11, R162, 0x8880, RZ ;  /* 0x00008880a20b7816 */ /* 0x002fca00000000ff */
[----:B------:R-:W-:-:S07]  /*42c0*/  IMAD R10, R11, R152, RZ ;  /* 0x000000980b0a7224 */ /* 0x000fce00078e02ff */
.L_x_147:
[----:B------:R-:W-:Y:S05]  /*42d0*/  BSYNC B1 ;  /* 0x0000000000017941 */ /* 0x000fea0003800000 */
.L_x_146:
[----:B-1----:R-:W-:Y:S01]  /*42e0*/  @!P5 IMAD R11, R80, R153, R10 ;  /* 0x00000099500bd224 */ /* 0x002fe200078e020a */
[----:B------:R-:W-:Y:S04]  /*42f0*/  BSSY B1, `(.L_x_148) ;  /* 0x0000006000017945 */ /* 0x000fe80003800000 */
[----:B------:R1:W-:Y:S01]  /*4300*/  @!P5 STG.E.U8 desc[UR36][R4.64+0x70], R11 ;  /* 0x0000700b0400d986 */ /* 0x0003e2000c101124 */
[----:B------:R-:W-:Y:S05]  /*4310*/  @P2 BRA `(.L_x_149) ;  /* 0x00000000000c2947 */ /* 0x000fea0003800000 */
[----:B------:R-:W1:Y:S02]  /*4320*/  LDG.E.U8 R162, desc[UR36][R2.64+0x71] ;  /* 0x0000712402a27981 */ /* 0x000e64000c1e1100 */
[----:B-1----:R-:W-:-:S05]  /*4330*/  PRMT R11, R162, 0x8880, RZ ;  /* 0x00008880a20b7816 */ /* 0x002fca00000000ff */
[----:B------:R-:W-:-:S07]  /*4340*/  IMAD R10, R11, R152, RZ ;  /* 0x000000980b0a7224 */ /* 0x000fce00078e02ff */
.L_x_149:
[----:B------:R-:W-:Y:S05]  /*4350*/  BSYNC B1 ;  /* 0x0000000000017941 */ /* 0x000fea0003800000 */
.L_x_148:
        /* <DEDUP_REMOVED lines=11> */
.L_x_151:
[----:B------:R-:W-:Y:S05]  /*4410*/  BSYNC B1 ;  /* 0x0000000000017941 */ /* 0x000fea0003800000 */
.L_x_150:
[----:B-1----:R-:W-:Y:S01]  /*4420*/  @!P4 IMAD R11, R82, R153, R10 ;  /* 0x00000099520bc224 */ /* 0x002fe200078e020a */
[----:B------:R-:W-:Y:S04]  /*4430*/  BSSY B1, `(.L_x_152) ;  /* 0x0000006000017945 */ /* 0x000fe80003800000 */
[----:B------:R1:W-:Y:S01]  /*4440*/  @!P4 STG.E.U8 desc[UR36][R6.64+0x70], R11 ;  /* 0x0000700b0600c986 */ /* 0x0003e2000c101124 */
[----:B------:R-:W-:Y:S05]  /*4450*/  @P3 BRA `(.L_x_153) ;  /* 0x00000000000c3947 */ /* 0x000fea0003800000 */
[----:B------:R-:W1:Y:S02]  /*4460*/  LDG.E.U8 R162, desc[UR36][R8.64+0x71] ;  /* 0x0000712408a27981 */ /* 0x000e64000c1e1100 */
[----:B-1----:R-:W-:-:S05]  /*4470*/  PRMT R11, R162, 0x8880, RZ ;  /* 0x00008880a20b7816 */ /* 0x002fca00000000ff */
[----:B------:R-:W-:-:S07]  /*4480*/  IMAD R10, R11, R152, RZ ;  /* 0x000000980b0a7224 */ /* 0x000fce00078e02ff */
.L_x_153:
[----:B------:R-:W-:Y:S05]  /*4490*/  BSYNC B1 ;  /* 0x0000000000017941 */ /* 0x000fea0003800000 */
.L_x_152:
[----:B------:R-:W-:Y:S01]  /*44a0*/  @!P3 IMAD R83, R83, R153, R10 ;  /* 0x000000995353b224 */ /* 0x000fe200078e020a */
[----:B------:R-:W-:Y:S04]  /*44b0*/  BSSY B1, `(.L_x_154) ;  /* 0x0000006000017945 */ /* 0x000fe80003800000 */
[----:B------:R0:W-:Y:S01]  /*44c0*/  @!P3 STG.E.U8 desc[UR36][R6.64+0x71], R83 ;  /* 0x000071530600b986 */ /* 0x0001e2000c101124 */
[----:B------:R-:W-:Y:S05]  /*44d0*/  @P5 BRA `(.L_x_155) ;  /* 0x00000000000c5947 */ /* 0x000fea0003800000 */
[----:B------:R-:W1:Y:S02]  /*44e0*/  LDG.E.U8 R162, desc[UR36][R2.64+0x78] ;  /* 0x0000782402a27981 */ /* 0x000e64000c1e1100 */
[----:B-1----:R-:W-:-:S05]  /*44f0*/  PRMT R11, R162, 0x8880, RZ ;  /* 0x00008880a20b7816 */ /* 0x002fca00000000ff */
[----:B------:R-:W-:-:S07]  /*4500*/  IMAD R10, R11, R152, RZ ;  /* 0x000000980b0a7224 */ /* 0x000fce00078e02ff */
.L_x_155:
[----:B------:R-:W-:Y:S05]  /*4510*/  BSYNC B1 ;  /* 0x0000000000017941 */ /* 0x000fea0003800000 */
.L_x_154:
[----:B-1----:R-:W-:Y:S01]  /*4520*/  @!P5 IMAD R11, R84, R153, R10 ;  /* 0x00000099540bd224 */ /* 0x002fe200078e020a */
[----:B------:R-:W-:Y:S04]  /*4530*/  BSSY B1, `(.L_x_156) ;  /* 0x0000006000017945 */ /* 0x000fe80003800000 */
[----:B------:R1:W-:Y:S01]  /*4540*/  @!P5 STG.E.U8 desc[UR36][R4.64+0x78], R11 ;  /* 0x0000780b0400d986 */ /* 0x0003e2000c101124 */
[----:B------:R-:W-:Y:S05]  /*4550*/  @P2 BRA `(.L_x_157) ;  /* 0x00000000000c2947 */ /* 0x000fea0003800000 */
[----:B------:R-:W1:Y:S02]  /*4560*/  LDG.E.U8 R162, desc[UR36][R2.64+0x79] ;  /* 0x0000792402a27981 */ /* 0x000e64000c1e1100 */
[----:B-1----:R-:W-:-:S05]  /*4570*/  PRMT R11, R162, 0x8880, RZ ;  /* 0x00008880a20b7816 */ /* 0x002fca00000000ff */
[----:B------:R-:W-:-:S07]  /*4580*/  IMAD R10, R11, R152, RZ ;  /* 0x000000980b0a7224 */ /* 0x000fce00078e02ff */
.L_x_157:
[----:B------:R-:W-:Y:S05]  /*4590*/  BSYNC B1 ;  /* 0x0000000000017941 */ /* 0x000fea0003800000 */
.L_x_156:
        /* <DEDUP_REMOVED lines=11> */
.L_x_159:
[----:B------:R-:W-:Y:S05]  /*4650*/  BSYNC B1 ;  /* 0x0000000000017941 */ /* 0x000fea0003800000 */
.L_x_158:
[----:B-1----:R-:W-:Y:S01]  /*4660*/  @!P4 IMAD R11, R86, R153, R10 ;  /* 0x00000099560bc224 */ /* 0x002fe200078e020a */
[----:B------:R-:W-:Y:S04]  /*4670*/  BSSY B1, `(.L_x_160) ;  /* 0x0000006000017945 */ /* 0x000fe80003800000 */
[----:B------:R1:W-:Y:S01]  /*4680*/  @!P4 STG.E.U8 desc[UR36][R6.64+0x78], R11 ;  /* 0x0000780b0600c986 */ /* 0x0003e2000c101124 */
[----:B------:R-:W-:Y:S05]  /*4690*/  @P3 BRA `(.L_x_161) ;  /* 0x00000000000c3947 */ /* 0x000fea0003800000 */
[----:B------:R-:W1:Y:S02]  /*46a0*/  LDG.E.U8 R162, desc[UR36][R8.64+0x79] ;  /* 0x0000792408a27981 */ /* 0x000e64000c1e1100 */
[----:B-1----:R-:W-:-:S05]  /*46b0*/  PRMT R11, R162, 0x8880, RZ ;  /* 0x00008880a20b7816 */ /* 0x002fca00000000ff */
[----:B------:R-:W-:-:S07]  /*46c0*/  IMAD R10, R11, R152, RZ ;  /* 0x000000980b0a7224 */ /* 0x000fce00078e02ff */
.L_x_161:
[----:B------:R-:W-:Y:S05]  /*46d0*/  BSYNC B1 ;  /* 0x0000000000017941 */ /* 0x000fea0003800000 */
.L_x_160:
[----:B------:R-:W-:Y:S01]  /*46e0*/  @!P3 IMAD R87, R87, R153, R10 ;  /* 0x000000995757b224 */ /* 0x000fe200078e020a */
[----:B------:R-:W-:Y:S04]  /*46f0*/  BSSY B1, `(.L_x_162) ;  /* 0x0000006000017945 */ /* 0x000fe80003800000 */
[----:B------:R0:W-:Y:S01]  /*4700*/  @!P3 STG.E.U8 desc[UR36][R6.64+0x79], R87 ;  /* 0x000079570600b986 */ /* 0x0001e2000c101124 */
[----:B------:R-:W-:Y:S05]  /*4710*/  @P5 BRA `(.L_x_163) ;  /* 0x00000000000c5947 */ /* 0x000fea0003800000 */
[----:B------:R-:W1:Y:S02]  /*4720*/  LDG.E.U8 R162, desc[UR36][R2.64+0x80] ;  /* 0x0000802402a27981 */ /* 0x000e64000c1e1100 */
[----:B-1----:R-:W-:-:S05]  /*4730*/  PRMT R11, R162, 0x8880, RZ ;  /* 0x00008880a20b7816 */ /* 0x002fca00000000ff */
[----:B------:R-:W-:-:S07]  /*4740*/  IMAD R10, R11, R152, RZ ;  /* 0x000000980b0a7224 */ /* 0x000fce00078e02ff */
.L_x_163:
[----:B------:R-:W-:Y:S05]  /*4750*/  BSYNC B1 ;  /* 0x0000000000017941 */ /* 0x000fea0003800000 */
.L_x_162:
[----:B-1----:R-:W-:Y:S01]  /*4760*/  @!P5 IMAD R11, R88, R153, R10 ;  /* 0x00000099580bd224 */ /* 0x002fe200078e020a */
[----:B------:R-:W-:Y:S04]  /*4770*/  BSSY B1, `(.L_x_164) ;  /* 0x0000006000017945 */ /* 0x000fe80003800000 */
[----:B------:R1:W-:Y:S01]  /*4780*/  @!P5 STG.E.U8 desc[UR36][R4.64+0x80], R11 ;  /* 0x0000800b0400d986 */ /* 0x0003e2000c101124 */
[----:B------:R-:W-:Y:S05]  /*4790*/  @P2 BRA `(.L_x_165) ;  /* 0x00000000000c2947 */ /* 0x000fea0003800000 */
[----:B------:R-:W1:Y:S02]  /*47a0*/  LDG.E.U8 R162, desc[UR36][R2.64+0x81] ;  /* 0x0000812402a27981 */ /* 0x000e64000c1e1100 */
[----:B-1----:R-:W-:-:S05]  /*47b0*/  PRMT R11, R162, 0x8880, RZ ;  /* 0x00008880a20b7816 */ /* 0x002fca00000000ff */
[----:B------:R-:W-:-:S07]  /*47c0*/  IMAD R10, R11, R152, RZ ;  /* 0x000000980b0a7224 */ /* 0x000fce00078e02ff */
.L_x_165:
[----:B------:R-:W-:Y:S05]  /*47d0*/  BSYNC B1 ;  /* 0x0000000000017941 */ /* 0x000fea0003800000 */
.L_x_164:
        /* <DEDUP_REMOVED lines=11> */
.L_x_167:
[----:B------:R-:W-:Y:S05]  /*4890*/  BSYNC B1 ;  /* 0x0000000000017941 */ /* 0x000fea0003800000 */
.L_x_166:
[----:B-1----:R-:W-:Y:S01]  /*48a0*/  @!P4 IMAD R11, R90, R153, R10 ;  /* 0x000000995a0bc224 */ /* 0x002fe200078e020a */
[----:B------:R-:W-:Y:S04]  /*48b0*/  BSSY B1, `(.L_x_168) ;  /* 0x0000006000017945 */ /* 0x000fe80003800000 */
[----:B------:R1:W-:Y:S01]  /*48c0*/  @!P4 STG.E.U8 desc[UR36][R6.64+0x80], R11 ;  /* 0x0000800b0600c986 */ /* 0x0003e2000c101124 */
[----:B------:R-:W-:Y:S05]  /*48d0*/  @P3 BRA `(.L_x_169) ;  /* 0x00000000000c3947 */ /* 0x000fea0003800000 */
[----:B------:R-:W1:Y:S02]  /*48e0*/  LDG.E.U8 R162, desc[UR36][R8.64+0x81] ;  /* 0x0000812408a27981 */ /* 0x000e64000c1e1100 */
[----:B-1----:R-:W-:-:S05]  /*48f0*/  PRMT R11, R162, 0x8880, RZ ;  /* 0x00008880a20b7816 */ /* 0x002fca00000000ff */
[----:B------:R-:W-:-:S07]  /*4900*/  IMAD R10, R11, R152, RZ ;  /* 0x000000980b0a7224 */ /* 0x000fce00078e02ff */
.L_x_169:
[----:B------:R-:W-:Y:S05]  /*4910*/  BSYNC B1 ;  /* 0x0000000000017941 */ /* 0x000fea0003800000 */
.L_x_168:
[----:B------:R-:W-:Y:S01]  /*4920*/  @!P3 IMAD R91, R91, R153, R10 ;  /* 0x000000995b5bb224 */ /* 0x000fe200078e020a */
[----:B------:R-:W-:Y:S04]  /*4930*/  BSSY B1, `(.L_x_170) ;  /* 0x0000006000017945 */ /* 0x000fe80003800000 */
[----:B------:R0:W-:Y:S01]  /*4940*/  @!P3 STG.E.U8 desc[UR36][R6.64+0x81], R91 ;  /* 0x0000815b0600b986 */ /* 0x0001e2000c101124 */
[----:B------:R-:W-:Y:S05]  /*4950*/  @P5 BRA `(.L_x_171) ;  /* 0x00000000000c5947 */ /* 0x000fea0003800000 */
[----:B------:R-:W1:Y:S02]  /*4960*/  LDG.E.U8 R162, desc[UR36][R2.64+0x88] ;  /* 0x0000882402a27981 */ /* 0x000e64000c1e1100 */
[----:B-1----:R-:W-:-:S05]  /*4970*/  PRMT R11, R162, 0x8880, RZ ;  /* 0x00008880a20b7816 */ /* 0x002fca00000000ff */
[----:B------:R-:W-:-:S07]  /*4980*/  IMAD R10, R11, R152, RZ ;  /* 0x000000980b0a7224 */ /* 0x000fce00078e02ff */
.L_x_171:
[----:B------:R-:W-:Y:S05]  /*4990*/  BSYNC B1 ;  /* 0x0000000000017941 */ /* 0x000fea0003800000 */
.L_x_170:
[----:B-1----:R-:W-:Y:S01]  /*49a0*/  @!P5 IMAD R11, R92, R153, R10 ;  /* 0x000000995c0bd224 */ /* 0x002fe200078e020a */
[----:B------:R-:W-:Y:S04]  /*49b0*/  BSSY B1, `(.L_x_172) ;  /* 0x0000006000017945 */ /* 0x000fe80003800000 */
[----:B------:R1:W-:Y:S01]  /*49c0*/  @!P5 STG.E.U8 desc[UR36][R4.64+0x88], R11 ;  /* 0x0000880b0400d986 */ /* 0x0003e2000c101124 */
[----:B------:R-:W-:Y:S05]  /*49d0*/  @P2 BRA `(.L_x_173) ;  /* 0x00000000000c2947 */ /* 0x000fea0003800000 */
[----:B------:R-:W1:Y:S02]  /*49e0*/  LDG.E.U8 R162, desc[UR36][R2.64+0x89] ;  /* 0x0000892402a27981 */ /* 0x000e64000c1e1100 */
[----:B-1----:R-:W-:-:S05]  /*49f0*/  PRMT R11, R162, 0x8880, RZ ;  /* 0x00008880a20b7816 */ /* 0x002fca00000000ff */
[----:B------:R-:W-:-:S07]  /*4a00*/  IMAD R10, R11, R152, RZ ;  /* 0x000000980b0a7224 */ /* 0x000fce00078e02ff */
.L_x_173:
[----:B------:R-:W-:Y:S05]  /*4a10*/  BSYNC B1 ;  /* 0x0000000000017941 */ /* 0x000fea0003800000 */
.L_x_172:
        /* <DEDUP_REMOVED lines=11> */
.L_x_175:
[----:B------:R-:W-:Y:S05]  /*4ad0*/  BSYNC B1 ;  /* 0x0000000000017941 */ /* 0x000fea0003800000 */
.L_x_174:
[----:B-1----:R-:W-:Y:S01]  /*4ae0*/  @!P4 IMAD R11, R94, R153, R10 ;  /* 0x000000995e0bc224 */ /* 0x002fe200078e020a */
[----:B------:R-:W-:Y:S04]  /*4af0*/  BSSY B1, `(.L_x_176) ;  /* 0x0000006000017945 */ /* 0x000fe80003800000 */
[----:B------:R1:W-:Y:S01]  /*4b00*/  @!P4 STG.E.U8 desc[UR36][R6.64+0x88], R11 ;  /* 0x0000880b0600c986 */ /* 0x0003e2000c101124 */
[----:B------:R-:W-:Y:S05]  /*4b10*/  @P3 BRA `(.L_x_177) ;  /* 0x00000000000c3947 */ /* 0x000fea0003800000 */
[----:B------:R-:W1:Y:S02]  /*4b20*/  LDG.E.U8 R162, desc[UR36][R8.64+0x89] ;  /* 0x0000892408a27981 */ /* 0x000e64000c1e1100 */
[----:B-1----:R-:W-:-:S05]  /*4b30*/  PRMT R11, R162, 0x8880, RZ ;  /* 0x00008880a20b7816 */ /* 0x002fca00000000ff */
[----:B------:R-:W-:-:S07]  /*4b40*/  IMAD R10, R11, R152, RZ ;  /* 0x000000980b0a7224 */ /* 0x000fce00078e02ff */
.L_x_177:
[----:B------:R-:W-:Y:S05]  /*4b50*/  BSYNC B1 ;  /* 0x0000000000017941 */ /* 0x000fea0003800000 */
.L_x_176:
[----:B------:R-:W-:Y:S01]  /*4b60*/  @!P3 IMAD R95, R95, R153, R10 ;  /* 0x000000995f5fb224 */ /* 0x000fe200078e020a */
[----:B------:R-:W-:Y:S04]  /*4b70*/  BSSY B1, `(.L_x_178) ;  /* 0x0000006000017945 */ /* 0x000fe80003800000 */
[----:B------:R0:W-:Y:S01]  /*4b80*/  @!P3 STG.E.U8 desc[UR36][R6.64+0x89], R95 ;  /* 0x0000895f0600b986 */ /* 0x0001e2000c101124 */
[----:B------:R-:W-:Y:S05]  /*4b90*/  @P5 BRA `(.L_x_179) ;  /* 0x00000000000c5947 */ /* 0x000fea0003800000 */
[----:B------:R-:W1:Y:S02]  /*4ba0*/  LDG.E.U8 R162, desc[UR36][R2.64+0x90] ;  /* 0x0000902402a27981 */ /* 0x000e64000c1e1100 */
[----:B-1----:R-:W-:-:S05]  /*4bb0*/  PRMT R11, R162, 0x8880, RZ ;  /* 0x00008880a20b7816 */ /* 0x002fca00000000ff */
[----:B------:R-:W-:-:S07]  /*4bc0*/  IMAD R10, R11, R152, RZ ;  /* 0x000000980b0a7224 */ /* 0x000fce00078e02ff */
.L_x_179:
[----:B------:R-:W-:Y:S05]  /*4bd0*/  BSYNC B1 ;  /* 0x0000000000017941 */ /* 0x000fea0003800000 */
.L_x_178:
[----:B-1----:R-:W-:Y:S01]  /*4be0*/  @!P5 IMAD R11, R96, R153, R10 ;  /* 0x00000099600bd224 */ /* 0x002fe200078e020a */
[----:B------:R-:W-:Y:S04]  /*4bf0*/  BSSY B1, `(.L_x_180) ;  /* 0x0000006000017945 */ /* 0x000fe80003800000 */
[----:B------:R1:W-:Y:S01]  /*4c00*/  @!P5 STG.E.U8 desc[UR36][R4.64+0x90], R11 ;  /* 0x0000900b0400d986 */ /* 0x0003e2000c101124 */
[----:B------:R-:W-:Y:S05]  /*4c10*/  @P2 BRA `(.L_x_181) ;  /* 0x00000000000c2947 */ /* 0x000fea0003800000 */
[----:B------:R-:W1:Y:S02]  /*4c20*/  LDG.E.U8 R162, desc[UR36][R2.64+0x91] ;  /* 0x0000912402a27981 */ /* 0x000e64000c1e1100 */
[----:B-1----:R-:W-:-:S05]  /*4c30*/  PRMT R11, R162, 0x8880, RZ ;  /* 0x00008880a20b7816 */ /* 0x002fca00000000ff */
[----:B------:R-:W-:-:S07]  /*4c40*/  IMAD R10, R11, R152, RZ ;  /* 0x000000980b0a7224 */ /* 0x000fce00078e02ff */
.L_x_181:
[----:B------:R-:W-:Y:S05]  /*4c50*/  BSYNC B1 ;  /* 0x0000000000017941 */ /* 0x000fea0003800000 */
.L_x_180:
        /* <DEDUP_REMOVED lines=11> */
.L_x_183:
[----:B------:R-:W-:Y:S05]  /*4d10*/  BSYNC B1 ;  /* 0x0000000000017941 */ /* 0x000fea0003800000 */
.L_x_182:
[----:B-1----:R-:W-:Y:S01]  /*4d20*/  @!P4 IMAD R11, R98, R153, R10 ;  /* 0x00000099620bc224 */ /* 0x002fe200078e020a */
[----:B------:R-:W-:Y:S04]  /*4d30*/  BSSY B1, `(.L_x_184) ;  /* 0x0000006000017945 */ /* 0x000fe80003800000 */
[----:B------:R1:W-:Y:S01]  /*4d40*/  @!P4 STG.E.U8 desc[UR36][R6.64+0x90], R11 ;  /* 0x0000900b0600c986 */ /* 0x0003e2000c101124 */
[----:B------:R-:W-:Y:S05]  /*4d50*/  @P3 BRA `(.L_x_185) ;  /* 0x00000000000c3947 */ /* 0x000fea0003800000 */
[----:B------:R-:W1:Y:S02]  /*4d60*/  LDG.E.U8 R162, desc[UR36][R8.64+0x91] ;  /* 0x0000912408a27981 */ /* 0x000e64000c1e1100 */
[----:B-1----:R-:W-:-:S05]  /*4d70*/  PRMT R11, R162, 0x8880, RZ ;  /* 0x00008880a20b7816 */ /* 0x002fca00000000ff */
[----:B------:R-:W-:-:S07]  /*4d80*/  IMAD R10, R11, R152, RZ ;  /* 0x000000980b0a7224 */ /* 0x000fce00078e02ff */
.L_x_185:
[----:B------:R-:W-:Y:S05]  /*4d90*/  BSYNC B1 ;  /* 0x0000000000017941 */ /* 0x000fea0003800000 */
.L_x_184:
[----:B------:R-:W-:Y:S01]  /*4da0*/  @!P3 IMAD R99, R99, R153, R10 ;  /* 0x000000996363b224 */ /* 0x000fe200078e020a */
[----:B------:R-:W-:Y:S04]  /*4db0*/  BSSY B1, `(.L_x_186) ;  /* 0x0000006000017945 */ /* 0x000fe80003800000 */
[----:B------:R0:W-:Y:S01]  /*4dc0*/  @!P3 STG.E.U8 desc[UR36][R6.64+0x91], R99 ;  /* 0x000091630600b986 */ /* 0x0001e2000c101124 */
[----:B------:R-:W-:Y:S05]  /*4dd0*/  @P5 BRA `(.L_x_187) ;  /* 0x00000000000c5947 */ /* 0x000fea0003800000 */
[----:B------:R-:W1:Y:S02]  /*4de0*/  LDG.E.U8 R162, desc[UR36][R2.64+0x98] ;  /* 0x0000982402a27981 */ /* 0x000e64000c1e1100 */
[----:B-1----:R-:W-:-:S05]  /*4df0*/  PRMT R11, R162, 0x8880, RZ ;  /* 0x00008880a20b7816 */ /* 0x002fca00000000ff */
[----:B------:R-:W-:-:S07]  /*4e00*/  IMAD R10, R11, R152, RZ ;  /* 0x000000980b0a7224 */ /* 0x000fce00078e02ff */
.L_x_187:
[----:B------:R-:W-:Y:S05]  /*4e10*/  BSYNC B1 ;  /* 0x0000000000017941 */ /* 0x000fea0003800000 */
.L_x_186:
[----:B-1----:R-:W-:Y:S01]  /*4e20*/  @!P5 IMAD R11, R100, R153, R10 ;  /* 0x00000099640bd224 */ /* 0x002fe200078e020a */
[----:B------:R-:W-:Y:S04]  /*4e30*/  BSSY B1, `(.L_x_188) ;  /* 0x0000006000017945 */ /* 0x000fe80003800000 */
[----:B------:R1:W-:Y:S01]  /*4e40*/  @!P5 STG.E.U8 desc[UR36][R4.64+0x98], R11 ;  /* 0x0000980b0400d986 */ /* 0x0003e2000c101124 */
[----:B------:R-:W-:Y:S05]  /*4e50*/  @P2 BRA `(.L_x_189) ;  /* 0x00000000000c2947 */ /* 0x000fea0003800000 */
[----:B------:R-:W1:Y:S02]  /*4e60*/  LDG.E.U8 R162, desc[UR36][R2.64+0x99] ;  /* 0x0000992402a27981 */ /* 0x000e64000c1e1100 */
[----:B-1----:R-:W-:-:S05]  /*4e70*/  PRMT R11, R162, 0x8880, RZ ;  /* 0x00008880a20b7816 */ /* 0x002fca00000000ff */
[----:B------:R-:W-:-:S07]  /*4e80*/  IMAD R10, R11, R152, RZ ;  /* 0x000000980b0a7224 */ /* 0x000fce00078e02ff */
.L_x_189:
[----:B------:R-:W-:Y:S05]  /*4e90*/  BSYNC B1 ;  /* 0x0000000000017941 */ /* 0x000fea0003800000 */
.L_x_188:
        /* <DEDUP_REMOVED lines=11> */
.L_x_191:
[----:B------:R-:W-:Y:S05]  /*4f50*/  BSYNC B1 ;  /* 0x0000000000017941 */ /* 0x000fea0003800000 */
.L_x_190:
[----:B-1----:R-:W-:Y:S01]  /*4f60*/  @!P4 IMAD R11, R102, R153, R10 ;  /* 0x00000099660bc224 */ /* 0x002fe200078e020a */
[----:B------:R-:W-:Y:S04]  /*4f70*/  BSSY B1, `(.L_x_192) ;  /* 0x0000006000017945 */ /* 0x000fe80003800000 */
[----:B------:R1:W-:Y:S01]  /*4f80*/  @!P4 STG.E.U8 desc[UR36][R6.64+0x98], R11 ;  /* 0x0000980b0600c986 */ /* 0x0003e2000c101124 */
[----:B------:R-:W-:Y:S05]  /*4f90*/  @P3 BRA `(.L_x_193) ;  /* 0x00000000000c3947 */ /* 0x000fea0003800000 */
[----:B------:R-:W1:Y:S02]  /*4fa0*/  LDG.E.U8 R162, desc[UR36][R8.64+0x99] ;  /* 0x0000992408a27981 */ /* 0x000e64000c1e1100 */
[----:B-1----:R-:W-:-:S05]  /*4fb0*/  PRMT R11, R162, 0x8880, RZ ;  /* 0x00008880a20b7816 */ /* 0x002fca00000000ff */
[----:B------:R-:W-:-:S07]  /*4fc0*/  IMAD R10, R11, R152, RZ ;  /* 0x000000980b0a7224 */ /* 0x000fce00078e02ff */
.L_x_193:
[----:B------:R-:W-:Y:S05]  /*4fd0*/  BSYNC B1 ;  /* 0x0000000000017941 */ /* 0x000fea0003800000 */
.L_x_192:
[----:B------:R-:W-:Y:S01]  /*4fe0*/  @!P3 IMAD R103, R103, R153, R10 ;  /* 0x000000996767b224 */ /* 0x000fe200078e020a */
[----:B------:R-:W-:Y:S04]  /*4ff0*/  BSSY B1, `(.L_x_194) ;  /* 0x0000006000017945 */ /* 0x000fe80003800000 */
[----:B------:R0:W-:Y:S01]  /*5000*/  @!P3 STG.E.U8 desc[UR36][R6.64+0x99], R103 ;  /* 0x000099670600b986 */ /* 0x0001e2000c101124 */
[----:B------:R-:W-:Y:S05]  /*5010*/  @P5 BRA `(.L_x_195) ;  /* 0x00000000000c5947 */ /* 0x000fea0003800000 */
[----:B------:R-:W1:Y:S02]  /*5020*/  LDG.E.U8 R162, desc[UR36][R2.64+0xa0] ;  /* 0x0000a02402a27981 */ /* 0x000e64000c1e1100 */
[----:B-1----:R-:W-:-:S05]  /*5030*/  PRMT R11, R162, 0x8880, RZ ;  /* 0x00008880a20b7816 */ /* 0x002fca00000000ff */
[----:B------:R-:W-:-:S07]  /*5040*/  IMAD R10, R11, R152, RZ ;  /* 0x000000980b0a7224 */ /* 0x000fce00078e02ff */
.L_x_195:
[----:B------:R-:W-:Y:S05]  /*5050*/  BSYNC B1 ;  /* 0x0000000000017941 */ /* 0x000fea0003800000 */
.L_x_194:
[----:B-1----:R-:W-:Y:S01]  /*5060*/  @!P5 IMAD R11, R104, R153, R10 ;  /* 0x00000099680bd224 */ /* 0x002fe200078e020a */
[----:B------:R-:W-:Y:S04]  /*5070*/  BSSY B1, `(.L_x_196) ;  /* 0x0000006000017945 */ /* 0x000fe80003800000 */
[----:B------:R1:W-:Y:S01]  /*5080*/  @!P5 STG.E.U8 desc[UR36][R4.64+0xa0], R11 ;  /* 0x0000a00b0400d986 */ /* 0x0003e2000c101124 */
[----:B------:R-:W-:Y:S05]  /*5090*/  @P2 BRA `(.L_x_197) ;  /* 0x00000000000c2947 */ /* 0x000fea0003800000 */
[----:B------:R-:W1:Y:S02]  /*50a0*/  LDG.E.U8 R162, desc[UR36][R2.64+0xa1] ;  /* 0x0000a12402a27981 */ /* 0x000e64000c1e1100 */
[----:B-1----:R-:W-:-:S05]  /*50b0*/  PRMT R11, R162, 0x8880, RZ ;  /* 0x00008880a20b7816 */ /* 0x002fca00000000ff */
[----:B------:R-:W-:-:S07]  /*50c0*/  IMAD R10, R11, R152, RZ ;  /* 0x000000980b0a7224 */ /* 0x000fce00078e02ff */
.L_x_197:
[----:B------:R-:W-:Y:S05]  /*50d0*/  BSYNC B1 ;  /* 0x0000000000017941 */ /* 0x000fea0003800000 */
.L_x_196:
        /* <DEDUP_REMOVED lines=11> */
.L_x_199:
[----:B------:R-:W-:Y:S05]  /*5190*/  BSYNC B1 ;  /* 0x0000000000017941 */ /* 0x000fea0003800000 */
.L_x_198:
[----:B-1----:R-:W-:Y:S01]  /*51a0*/  @!P4 IMAD R11, R106, R153, R10 ;  /* 0x000000996a0bc224 */ /* 0x002fe200078e020a */
[----:B------:R-:W-:Y:S04]  /*51b0*/  BSSY B1, `(.L_x_200) ;  /* 0x0000006000017945 */ /* 0x000fe80003800000 */
[----:B------:R1:W-:Y:S01]  /*51c0*/  @!P4 STG.E.U8 desc[UR36][R6.64+0xa0], R11 ;  /* 0x0000a00b0600c986 */ /* 0x0003e2000c101124 */
[----:B------:R-:W-:Y:S05]  /*51d0*/  @P3 BRA `(.L_x_201) ;  /* 0x00000000000c3947 */ /* 0x000fea0003800000 */
[----:B------:R-:W1:Y:S02]  /*51e0*/  LDG.E.U8 R162, desc[UR36][R8.64+0xa1] ;  /* 0x0000a12408a27981 */ /* 0x000e64000c1e1100 */
[----:B-1----:R-:W-:-:S05]  /*51f0*/  PRMT R11, R162, 0x8880, RZ ;  /* 0x00008880a20b7816 */ /* 0x002fca00000000ff */
[----:B------:R-:W-:-:S07]  /*5200*/  IMAD R10, R11, R152, RZ ;  /* 0x000000980b0a7224 */ /* 0x000fce00078e02ff */
.L_x_201:
[----:B------:R-:W-:Y:S05]  /*5210*/  BSYNC B1 ;  /* 0x0000000000017941 */ /* 0x000fea0003800000 */
.L_x_200:
[----:B------:R-:W-:Y:S01]  /*5220*/  @!P3 IMAD R107, R107, R153, R10 ;  /* 0x000000996b6bb224 */ /* 0x000fe200078e020a */
[----:B------:R-:W-:Y:S04]  /*5230*/  BSSY B1, `(.L_x_202) ;  /* 0x0000006000017945 */ /* 0x000fe80003800000 */
[----:B------:R0:W-:Y:S01]  /*5240*/  @!P3 STG.E.U8 desc[UR36][R6.64+0xa1], R107 ;  /* 0x0000a16b0600b986 */ /* 0x0001e2000c101124 */
[----:B------:R-:W-:Y:S05]  /*5250*/  @P5 BRA `(.L_x_203) ;  /* 0x00000000000c5947 */ /* 0x000fea0003800000 */
[----:B------:R-:W1:Y:S02]  /*5260*/  LDG.E.U8 R162, desc[UR36][R2.64+0xa8] ;  /* 0x0000a82402a27981 */ /* 0x000e64000c1e1100 */
[----:B-1----:R-:W-:-:S05]  /*5270*/  PRMT R11, R162, 0x8880, RZ ;  /* 0x00008880a20b7816 */ /* 0x002fca00000000ff */
[----:B------:R-:W-:-:S07]  /*5280*/  IMAD R10, R11, R152, RZ ;  /* 0x000000980b0a7224 */ /* 0x000fce00078e02ff */
.L_x_203:
[----:B------:R-:W-:Y:S05]  /*5290*/  BSYNC B1 ;  /* 0x0000000000017941 */ /* 0x000fea0003800000 */
.L_x_202:
[----:B-1----:R-:W-:Y:S01]  /*52a0*/  @!P5 IMAD R11, R108, R153, R10 ;  /* 0x000000996c0bd224 */ /* 0x002fe200078e020a */
[----:B------:R-:W-:Y:S04]  /*52b0*/  BSSY B1, `(.L_x_204) ;  /* 0x0000006000017945 */ /* 0x000fe80003800000 */
[----:B------:R1:W-:Y:S01]  /*52c0*/  @!P5 STG.E.U8 desc[UR36][R4.64+0xa8], R11 ;  /* 0x0000a80b0400d986 */ /* 0x0003e2000c101124 */
[----:B------:R-:W-:Y:S05]  /*52d0*/  @P2 BRA `(.L_x_205) ;  /* 0x00000000000c2947 */ /* 0x000fea0003800000 */
[----:B------:R-:W1:Y:S02]  /*52e0*/  LDG.E.U8 R162, desc[UR36][R2.64+0xa9] ;  /* 0x0000a92402a27981 */ /* 0x000e64000c1e1100 */
[----:B-1----:R-:W-:-:S05]  /*52f0*/  PRMT R11, R162, 0x8880, RZ ;  /* 0x00008880a20b7816 */ /* 0x002fca00000000ff */
[----:B------:R-:W-:-:S07]  /*5300*/  IMAD R10, R11, R152, RZ ;  /* 0x000000980b0a7224 */ /* 0x000fce00078e02ff */
.L_x_205:
[----:B------:R-:W-:Y:S05]  /*5310*/  BSYNC B1 ;  /* 0x0000000000017941 */ /* 0x000fea0003800000 */
.L_x_204:
        /* <DEDUP_REMOVED lines=11> */
.L_x_207:
[----:B------:R-:W-:Y:S05]  /*53d0*/  BSYNC B1 ;  /* 0x0000000000017941 */ /* 0x000fea0003800000 */
.L_x_206:
[----:B-1----:R-:W-:Y:S01]  /*53e0*/  @!P4 IMAD R11, R110, R153, R10 ;  /* 0x000000996e0bc224 */ /* 0x002fe200078e020a */
[----:B------:R-:W-:Y:S04]  /*53f0*/  BSSY B1, `(.L_x_208) ;  /* 0x0000006000017945 */ /* 0x000fe80003800000 */
[----:B------:R1:W-:Y:S01]  /*5400*/  @!P4 STG.E.U8 desc[UR36][R6.64+0xa8], R11 ;  /* 0x0000a80b0600c986 */ /* 0x0003e2000c101124 */
[----:B------:R-:W-:Y:S05]  /*5410*/  @P3 BRA `(.L_x_209) ;  /* 0x00000000000c3947 */ /* 0x000fea0003800000 */
[----:B------:R-:W1:Y:S02]  /*5420*/  LDG.E.U8 R162, desc[UR36][R8.64+0xa9] ;  /* 0x0000a92408a27981 */ /* 0x000e64000c1e1100 */
[----:B-1----:R-:W-:-:S05]  /*5430*/  PRMT R11, R162, 0x8880, RZ ;  /* 0x00008880a20b7816 */ /* 0x002fca00000000ff */
[----:B------:R-:W-:-:S07]  /*5440*/  IMAD R10, R11, R152, RZ ;  /* 0x000000980b0a7224 */ /* 0x000fce00078e02ff */
.L_x_209:
[----:B------:R-:W-:Y:S05]  /*5450*/  BSYNC B1 ;  /* 0x0000000000017941 */ /* 0x000fea0003800000 */
.L_x_208:
[----:B------:R-:W-:Y:S01]  /*5460*/  @!P3 IMAD R111, R111, R153, R10 ;  /* 0x000000996f6fb224 */ /* 0x000fe200078e020a */
[----:B------:R-:W-:Y:S04]  /*5470*/  BSSY B1, `(.L_x_210) ;  /* 0x0000006000017945 */ /* 0x000fe80003800000 */
[----:B------:R0:W-:Y:S01]  /*5480*/  @!P3 STG.E.U8 desc[UR36][R6.64+0xa9], R111 ;  /* 0x0000a96f0600b986 */ /* 0x0001e2000c101124 */
[----:B------:R-:W-:Y:S05]  /*5490*/  @P5 BRA `(.L_x_211) ;  /* 0x00000000000c5947 */ /* 0x000fea0003800000 */
[----:B------:R-:W1:Y:S02]  /*54a0*/  LDG.E.U8 R162, desc[UR36][R2.64+0xb0] ;  /* 0x0000b02402a27981 */ /* 0x000e64000c1e1100 */
[----:B-1----:R-:W-:-:S05]  /*54b0*/  PRMT R11, R162, 0x8880, RZ ;  /* 0x00008880a20b7816 */ /* 0x002fca00000000ff */
[----:B------:R-:W-:-:S07]  /*54c0*/  IMAD R10, R11, R152, RZ ;  /* 0x000000980b0a7224 */ /* 0x000fce00078e02ff */
.L_x_211:
[----:B------:R-:W-:Y:S05]  /*54d0*/  BSYNC B1 ;  /* 0x0000000000017941 */ /* 0x000fea0003800000 */
.L_x_210:
[----:B-1----:R-:W-:Y:S01]  /*54e0*/  @!P5 IMAD R11, R112, R153, R10 ;  /* 0x00000099700bd224 */ /* 0x002fe200078e020a */
[----:B------:R-:W-:Y:S04]  /*54f0*/  BSSY B1, `(.L_x_212) ;  /* 0x0000006000017945 */ /* 0x000fe80003800000 */
[----:B------:R1:W-:Y:S01]  /*5500*/  @!P5 STG.E.U8 desc[UR36][R4.64+0xb0], R11 ;  /* 0x0000b00b0400d986 */ /* 0x0003e2000c101124 */
[----:B------:R-:W-:Y:S05]  /*5510*/  @P2 BRA `(.L_x_213) ;  /* 0x00000000000c2947 */ /* 0x000fea0003800000 */
[----:B------:R-:W1:Y:S02]  /*5520*/  LDG.E.U8 R162, desc[UR36][R2.64+0xb1] ;  /* 0x0000b12402a27981 */ /* 0x000e64000c1e1100 */
[----:B-1----:R-:W-:-:S05]  /*5530*/  PRMT R11, R162, 0x8880, RZ ;  /* 0x00008880a20b7816 */ /* 0x002fca00000000ff */
[----:B------:R-:W-:-:S07]  /*5540*/  IMAD R10, R11, R152, RZ ;  /* 0x000000980b0a7224 */ /* 0x000fce00078e02ff */
.L_x_213:
[----:B------:R-:W-:Y:S05]  /*5550*/  BSYNC B1 ;  /* 0x0000000000017941 */ /* 0x000fea0003800000 */
.L_x_212:
        /* <DEDUP_REMOVED lines=11> */
.L_x_215:
[----:B------:R-:W-:Y:S05]  /*5610*/  BSYNC B1 ;  /* 0x0000000000017941 */ /* 0x000fea0003800000 */
.L_x_214:
[----:B-1----:R-:W-:Y:S01]  /*5620*/  @!P4 IMAD R11, R114, R153, R10 ;  /* 0x00000099720bc224 */ /* 0x002fe200078e020a */
[----:B------:R-:W-:Y:S04]  /*5630*/  BSSY B1, `(.L_x_216) ;  /* 0x0000006000017945 */ /* 0x000fe80003800000 */
[----:B------:R1:W-:Y:S01]  /*5640*/  @!P4 STG.E.U8 desc[UR36][R6.64+0xb0], R11 ;  /* 0x0000b00b0600c986 */ /* 0x0003e2000c101124 */
[----:B------:R-:W-:Y:S05]  /*5650*/  @P3 BRA `(.L_x_217) ;  /* 0x00000000000c3947 */ /* 0x000fea0003800000 */
[----:B------:R-:W1:Y:S02]  /*5660*/  LDG.E.U8 R162, desc[UR36][R8.64+0xb1] ;  /* 0x0000b12408a27981 */ /* 0x000e64000c1e1100 */
[----:B-1----:R-:W-:-:S05]  /*5670*/  PRMT R11, R162, 0x8880, RZ ;  /* 0x00008880a20b7816 */ /* 0x002fca00000000ff */
[----:B------:R-:W-:-:S07]  /*5680*/  IMAD R10, R11, R152, RZ ;  /* 0x000000980b0a7224 */ /* 0x000fce00078e02ff */
.L_x_217:
[----:B------:R-:W-:Y:S05]  /*5690*/  BSYNC B1 ;  /* 0x0000000000017941 */ /* 0x000fea0003800000 */
.L_x_216:
[----:B------:R-:W-:Y:S01]  /*56a0*/  @!P3 IMAD R115, R115, R153, R10 ;  /* 0x000000997373b224 */ /* 0x000fe200078e020a */
[----:B------:R-:W-:Y:S04]  /*56b0*/  BSSY B1, `(.L_x_218) ;  /* 0x0000006000017945 */ /* 0x000fe80003800000 */
[----:B------:R0:W-:Y:S01]  /*56c0*/  @!P3 STG.E.U8 desc[UR36][R6.64+0xb1], R115 ;  /* 0x0000b1730600b986 */ /* 0x0001e2000c101124 */
[----:B------:R-:W-:Y:S05]  /*56d0*/  @P5 BRA `(.L_x_219) ;  /* 0x00000000000c5947 */ /* 0x000fea0003800000 */
[----:B------:R-:W1:Y:S02]  /*56e0*/  LDG.E.U8 R162, desc[UR36][R2.64+0xb8] ;  /* 0x0000b82402a27981 */ /* 0x000e64000c1e1100 */
[----:B-1----:R-:W-:-:S05]  /*56f0*/  PRMT R11, R162, 0x8880, RZ ;  /* 0x00008880a20b7816 */ /* 0x002fca00000000ff */
[----:B------:R-:W-:-:S07]  /*5700*/  IMAD R10, R11, R152, RZ ;  /* 0x000000980b0a7224 */ /* 0x000fce00078e02ff */
.L_x_219:
[----:B------:R-:W-:Y:S05]  /*5710*/  BSYNC B1 ;  /* 0x0000000000017941 */ /* 0x000fea0003800000 */
.L_x_218:
[----:B-1----:R-:W-:Y:S01]  /*5720*/  @!P5 IMAD R11, R116, R153, R10 ;  /* 0x00000099740bd224 */ /* 0x002fe200078e020a */
[----:B------:R-:W-:Y:S04]  /*5730*/  BSSY B1, `(.L_x_220) ;  /* 0x0000006000017945 */ /* 0x000fe80003800000 */
[----:B------:R1:W-:Y:S01]  /*5740*/  @!P5 STG.E.U8 desc[UR36][R4.64+0xb8], R11 ;  /* 0x0000b80b0400d986 */ /* 0x0003e2000c101124 */
[----:B------:R-:W-:Y:S05]  /*5750*/  @P2 BRA `(.L_x_221) ;  /* 0x00000000000c2947 */ /* 0x000fea0003800000 */
[----:B------:R-:W1:Y:S02]  /*5760*/  LDG.E.U8 R162, desc[UR36][R2.64+0xb9] ;  /* 0x0000b92402a27981 */ /* 0x000e64000c1e1100 */
[----:B-1----:R-:W-:-:S05]  /*5770*/  PRMT R11, R162, 0x8880, RZ ;  /* 0x00008880a20b7816 */ /* 0x002fca00000000ff */
[----:B------:R-:W-:-:S07]  /*5780*/  IMAD R10, R11, R152, RZ ;  /* 0x000000980b0a7224 */ /* 0x000fce00078e02ff */
.L_x_221:
[----:B------:R-:W-:Y:S05]  /*5790*/  BSYNC B1 ;  /* 0x0000000000017941 */ /* 0x000fea0003800000 */
.L_x_220:
        /* <DEDUP_REMOVED lines=11> */
.L_x_223:
[----:B------:R-:W-:Y:S05]  /*5850*/  BSYNC B1 ;  /* 0x0000000000017941 */ /* 0x000fea0003800000 */
.L_x_222:
[----:B-1----:R-:W-:Y:S01]  /*5860*/  @!P4 IMAD R11, R118, R153, R10 ;  /* 0x00000099760bc224 */ /* 0x002fe200078e020a */
[----:B------:R-:W-:Y:S04]  /*5870*/  BSSY B1, `(.L_x_224) ;  /* 0x0000006000017945 */ /* 0x000fe80003800000 */
[----:B------:R1:W-:Y:S01]  /*5880*/  @!P4 STG.E.U8 desc[UR36][R6.64+0xb8], R11 ;  /* 0x0000b80b0600c986 */ /* 0x0003e2000c101124 */
[----:B------:R-:W-:Y:S05]  /*5890*/  @P3 BRA `(.L_x_225) ;  /* 0x00000000000c3947 */ /* 0x000fea0003800000 */
[----:B------:R-:W1:Y:S02]  /*58a0*/  LDG.E.U8 R162, desc[UR36][R8.64+0xb9] ;  /* 0x0000b92408a27981 */ /* 0x000e64000c1e1100 */
[----:B-1----:R-:W-:-:S05]  /*58b0*/  PRMT R11, R162, 0x8880, RZ ;  /* 0x00008880a20b7816 */ /* 0x002fca00000000ff */
[----:B------:R-:W-:-:S07]  /*58c0*/  IMAD R10, R11, R152, RZ ;  /* 0x000000980b0a7224 */ /* 0x000fce00078e02ff */
.L_x_225:
[----:B------:R-:W-:Y:S05]  /*58d0*/  BSYNC B1 ;  /* 0x0000000000017941 */ /* 0x000fea0003800000 */
.L_x_224:
[----:B------:R-:W-:Y:S01]  /*58e0*/  @!P3 IMAD R119, R119, R153, R10 ;  /* 0x000000997777b224 */ /* 0x000fe200078e020a */
[----:B------:R-:W-:Y:S04]  /*58f0*/  BSSY B1, `(.L_x_226) ;  /* 0x0000006000017945 */ /* 0x000fe80003800000 */
[----:B------:R0:W-:Y:S01]  /*5900*/  @!P3 STG.E.U8 desc[UR36][R6.64+0xb9], R119 ;  /* 0x0000b9770600b986 */ /* 0x0001e2000c101124 */
[----:B------:R-:W-:Y:S05]  /*5910*/  @P5 BRA `(.L_x_227) ;  /* 0x00000000000c5947 */ /* 0x000fea0003800000 */
[----:B------:R-:W1:Y:S02]  /*5920*/  LDG.E.U8 R162, desc[UR36][R2.64+0xc0] ;  /* 0x0000c02402a27981 */ /* 0x000e64000c1e1100 */
[----:B-1----:R-:W-:-:S05]  /*5930*/  PRMT R11, R162, 0x8880, RZ ;  /* 0x00008880a20b7816 */ /* 0x002fca00000000ff */
[----:B------:R-:W-:-:S07]  /*5940*/  IMAD R10, R11, R152, RZ ;  /* 0x000000980b0a7224 */ /* 0x000fce00078e02ff */
.L_x_227:
[----:B------:R-:W-:Y:S05]  /*5950*/  BSYNC B1 ;  /* 0x0000000000017941 */ /* 0x000fea0003800000 */
.L_x_226:
[----:B-1----:R-:W-:Y:S01]  /*5960*/  @!P5 IMAD R11, R120, R153, R10 ;  /* 0x00000099780bd224 */ /* 0x002fe200078e020a */
[----:B------:R-:W-:Y:S04]  /*5970*/  BSSY B1, `(.L_x_228) ;  /* 0x0000006000017945 */ /* 0x000fe80003800000 */
[----:B------:R1:W-:Y:S01]  /*5980*/  @!P5 STG.E.U8 desc[UR36][R4.64+0xc0], R11 ;  /* 0x0000c00b0400d986 */ /* 0x0003e2000c101124 */
[----:B------:R-:W-:Y:S05]  /*5990*/  @P2 BRA `(.L_x_229) ;  /* 0x00000000000c2947 */ /* 0x000fea0003800000 */
[----:B------:R-:W1:Y:S02]  /*59a0*/  LDG.E.U8 R162, desc[UR36][R2.64+0xc1] ;  /* 0x0000c12402a27981 */ /* 0x000e64000c1e1100 */
[----:B-1----:R-:W-:-:S05]  /*59b0*/  PRMT R11, R162, 0x8880, RZ ;  /* 0x00008880a20b7816 */ /* 0x002fca00000000ff */
[----:B------:R-:W-:-:S07]  /*59c0*/  IMAD R10, R11, R152, RZ ;  /* 0x000000980b0a7224 */ /* 0x000fce00078e02ff */
.L_x_229:
[----:B------:R-:W-:Y:S05]  /*59d0*/  BSYNC B1 ;  /* 0x0000000000017941 */ /* 0x000fea0003800000 */
.L_x_228:
        /* <DEDUP_REMOVED lines=11> */
.L_x_231:
[----:B------:R-:W-:Y:S05]  /*5a90*/  BSYNC B1 ;  /* 0x0000000000017941 */ /* 0x000fea0003800000 */
.L_x_230:
[----:B-1----:R-:W-:Y:S01]  /*5aa0*/  @!P4 IMAD R11, R122, R153, R10 ;  /* 0x000000997a0bc224 */ /* 0x002fe200078e020a */
[----:B------:R-:W-:Y:S04]  /*5ab0*/  BSSY B1, `(.L_x_232) ;  /* 0x0000006000017945 */ /* 0x000fe80003800000 */
[----:B------:R1:W-:Y:S01]  /*5ac0*/  @!P4 STG.E.U8 desc[UR36][R6.64+0xc0], R11 ;  /* 0x0000c00b0600c986 */ /* 0x0003e2000c101124 */
[----:B------:R-:W-:Y:S05]  /*5ad0*/  @P3 BRA `(.L_x_233) ;  /* 0x00000000000c3947 */ /* 0x000fea0003800000 */
[----:B------:R-:W1:Y:S02]  /*5ae0*/  LDG.E.U8 R162, desc[UR36][R8.64+0xc1] ;  /* 0x0000c12408a27981 */ /* 0x000e64000c1e1100 */
[----:B-1----:R-:W-:-:S05]  /*5af0*/  PRMT R11, R162, 0x8880, RZ ;  /* 0x00008880a20b7816 */ /* 0x002fca00000000ff */
[----:B------:R-:W-:-:S07]  /*5b00*/  IMAD R10, R11, R152, RZ ;  /* 0x000000980b0a7224 */ /* 0x000fce00078e02ff */
.L_x_233:
[----:B------:R-:W-:Y:S05]  /*5b10*/  BSYNC B1 ;  /* 0x0000000000017941 */ /* 0x000fea0003800000 */
.L_x_232:
[----:B------:R-:W-:Y:S01]  /*5b20*/  @!P3 IMAD R123, R123, R153, R10 ;  /* 0x000000997b7bb224 */ /* 0x000fe200078e020a */
[----:B------:R-:W-:Y:S04]  /*5b30*/  BSSY B1, `(.L_x_234) ;  /* 0x0000006000017945 */ /* 0x000fe80003800000 */
[----:B------:R0:W-:Y:S01]  /*5b40*/  @!P3 STG.E.U8 desc[UR36][R6.64+0xc1], R123 ;  /* 0x0000c17b0600b986 */ /* 0x0001e2000c101124 */
[----:B------:R-:W-:Y:S05]  /*5b50*/  @P5 BRA `(.L_x_235) ;  /* 0x00000000000c5947 */ /* 0x000fea0003800000 */
[----:B------:R-:W1:Y:S02]  /*5b60*/  LDG.E.U8 R162, desc[UR36][R2.64+0xc8] ;  /* 0x0000c82402a27981 */ /* 0x000e64000c1e1100 */
[----:B-1----:R-:W-:-:S05]  /*5b70*/  PRMT R11, R162, 0x8880, RZ ;  /* 0x00008880a20b7816 */ /* 0x002fca00000000ff */
[----:B------:R-:W-:-:S07]  /*5b80*/  IMAD R10, R11, R152, RZ ;  /* 0x000000980b0a7224 */ /* 0x000fce00078e02ff */
.L_x_235:
[----:B------:R-:W-:Y:S05]  /*5b90*/  BSYNC B1 ;  /* 0x0000000000017941 */ /* 0x000fea0003800000 */
.L_x_234:
[----:B-1----:R-:W-:Y:S01]  /*5ba0*/  @!P5 IMAD R11, R124, R153, R10 ;  /* 0x000000997c0bd224 */ /* 0x002fe200078e020a */
[----:B------:R-:W-:Y:S04]  /*5bb0*/  BSSY B1, `(.L_x_236) ;  /* 0x0000006000017945 */ /* 0x000fe80003800000 */
[----:B------:R1:W-:Y:S01]  /*5bc0*/  @!P5 STG.E.U8 desc[UR36][R4.64+0xc8], R11 ;  /* 0x0000c80b0400d986 */ /* 0x0003e2000c101124 */
[----:B------:R-:W-:Y:S05]  /*5bd0*/  @P2 BRA `(.L_x_237) ;  /* 0x00000000000c2947 */ /* 0x000fea0003800000 */
[----:B------:R-:W1:Y:S02]  /*5be0*/  LDG.E.U8 R162, desc[UR36][R2.64+0xc9] ;  /* 0x0000c92402a27981 */ /* 0x000e64000c1e1100 */
[----:B-1----:R-:W-:-:S05]  /*5bf0*/  PRMT R11, R162, 0x8880, RZ ;  /* 0x00008880a20b7816 */ /* 0x002fca00000000ff */
[----:B------:R-:W-:-:S07]  /*5c00*/  IMAD R10, R11, R152, RZ ;  /* 0x000000980b0a7224 */ /* 0x000fce00078e02ff */
.L_x_237:
[----:B------:R-:W-:Y:S05]  /*5c10*/  BSYNC B1 ;  /* 0x0000000000017941 */ /* 0x000fea0003800000 */
.L_x_236:
        /* <DEDUP_REMOVED lines=11> */
.L_x_239:
[----:B------:R-:W-:Y:S05]  /*5cd0*/  BSYNC B1 ;  /* 0x0000000000017941 */ /* 0x000fea0003800000 */
.L_x_238:
[----:B-1----:R-:W-:Y:S01]  /*5ce0*/  @!P4 IMAD R11, R126, R153, R10 ;  /* 0x000000997e0bc224 */ /* 0x002fe200078e020a */
[----:B------:R-:W-:Y:S04]  /*5cf0*/  BSSY B1, `(.L_x_240) ;  /* 0x0000006000017945 */ /* 0x000fe80003800000 */
[----:B------:R1:W-:Y:S01]  /*5d00*/  @!P4 STG.E.U8 desc[UR36][R6.64+0xc8], R11 ;  /* 0x0000c80b0600c986 */ /* 0x0003e2000c101124 */
[----:B------:R-:W-:Y:S05]  /*5d10*/  @P3 BRA `(.L_x_241) ;  /* 0x00000000000c3947 */ /* 0x000fea0003800000 */
[----:B------:R-:W1:Y:S02]  /*5d20*/  LDG.E.U8 R162, desc[UR36][R8.64+0xc9] ;  /* 0x0000c92408a27981 */ /* 0x000e64000c1e1100 */
[----:B-1----:R-:W-:-:S05]  /*5d30*/  PRMT R11, R162, 0x8880, RZ ;  /* 0x00008880a20b7816 */ /* 0x002fca00000000ff */
[----:B------:R-:W-:-:S07]  /*5d40*/  IMAD R10, R11, R152, RZ ;  /* 0x000000980b0a7224 */ /* 0x000fce00078e02ff */
.L_x_241:
[----:B------:R-:W-:Y:S05]  /*5d50*/  BSYNC B1 ;  /* 0x0000000000017941 */ /* 0x000fea0003800000 */
.L_x_240:
[----:B------:R-:W-:Y:S01]  /*5d60*/  @!P3 IMAD R127, R127, R153, R10 ;  /* 0x000000997f7fb224 */ /* 0x000fe200078e020a */
[----:B------:R-:W-:Y:S04]  /*5d70*/  BSSY B1, `(.L_x_242) ;  /* 0x0000006000017945 */ /* 0x000fe80003800000 */
[----:B------:R0:W-:Y:S01]  /*5d80*/  @!P3 STG.E.U8 desc[UR36][R6.64+0xc9], R127 ;  /* 0x0000c97f0600b986 */ /* 0x0001e2000c101124 */
[----:B------:R-:W-:Y:S05]  /*5d90*/  @P5 BRA `(.L_x_243) ;  /* 0x00000000000c5947 */ /* 0x000fea0003800000 */
[----:B------:R-:W1:Y:S02]  /*5da0*/  LDG.E.U8 R162, desc[UR36][R2.64+0xd0] ;  /* 0x0000d02402a27981 */ /* 0x000e64000c1e1100 */
[----:B-1----:R-:W-:-:S05]  /*5db0*/  PRMT R11, R162, 0x8880, RZ ;  /* 0x00008880a20b7816 */ /* 0x002fca00000000ff */
[----:B------:R-:W-:-:S07]  /*5dc0*/  IMAD R10, R11, R152, RZ ;  /* 0x000000980b0a7224 */ /* 0x000fce00078e02ff */
.L_x_243:
[----:B------:R-:W-:Y:S05]  /*5dd0*/  BSYNC B1 ;  /* 0x0000000000017941 */ /* 0x000fea0003800000 */
.L_x_242:
[----:B-1----:R-:W-:Y:S01]  /*5de0*/  @!P5 IMAD R11, R128, R153, R10 ;  /* 0x00000099800bd224 */ /* 0x002fe200078e020a */
[----:B------:R-:W-:Y:S04]  /*5df0*/  BSSY B1, `(.L_x_244) ;  /* 0x0000006000017945 */ /* 0x000fe80003800000 */
[----:B------:R1:W-:Y:S01]  /*5e00*/  @!P5 STG.E.U8 desc[UR36][R4.64+0xd0], R11 ;  /* 0x0000d00b0400d986 */ /* 0x0003e2000c101124 */
[----:B------:R-:W-:Y:S05]  /*5e10*/  @P2 BRA `(.L_x_245) ;  /* 0x00000000000c2947 */ /* 0x000fea0003800000 */
[----:B------:R-:W1:Y:S02]  /*5e20*/  LDG.E.U8 R162, desc[UR36][R2.64+0xd1] ;  /* 0x0000d12402a27981 */ /* 0x000e64000c1e1100 */
[----:B-1----:R-:W-:-:S05]  /*5e30*/  PRMT R11, R162, 0x8880, RZ ;  /* 0x00008880a20b7816 */ /* 0x002fca00000000ff */
[----:B------:R-:W-:-:S07]  /*5e40*/  IMAD R10, R11, R152, RZ ;  /* 0x000000980b0a7224 */ /* 0x000fce00078e02ff */
.L_x_245:
[----:B------:R-:W-:Y:S05]  /*5e50*/  BSYNC B1 ;  /* 0x0000000000017941 */ /* 0x000fea0003800000 */
.L_x_244:
        /* <DEDUP_REMOVED lines=11> */
.L_x_247:
[----:B------:R-:W-:Y:S05]  /*5f10*/  BSYNC B1 ;  /* 0x0000000000017941 */ /* 0x000fea0003800000 */
.L_x_246:
[----:B-1----:R-:W-:Y:S01]  /*5f20*/  @!P4 IMAD R11, R130, R153, R10 ;  /* 0x00000099820bc224 */ /* 0x002fe200078e020a */
[----:B------:R-:W-:Y:S04]  /*5f30*/  BSSY B1, `(.L_x_248) ;  /* 0x0000006000017945 */ /* 0x000fe80003800000 */
[----:B------:R1:W-:Y:S01]  /*5f40*/  @!P4 STG.E.U8 desc[UR36][R6.64+0xd0], R11 ;  /* 0x0000d00b0600c986 */ /* 0x0003e2000c101124 */
[----:B------:R-:W-:Y:S05]  /*5f50*/  @P3 BRA `(.L_x_249) ;  /* 0x00000000000c3947 */ /* 0x000fea0003800000 */
[----:B------:R-:W1:Y:S02]  /*5f60*/  LDG.E.U8 R162, desc[UR36][R8.64+0xd1] ;  /* 0x0000d12408a27981 */ /* 0x000e64000c1e1100 */
[----:B-1----:R-:W-:-:S05]  /*5f70*/  PRMT R11, R162, 0x8880, RZ ;  /* 0x00008880a20b7816 */ /* 0x002fca00000000ff */
[----:B------:R-:W-:-:S07]  /*5f80*/  IMAD R10, R11, R152, RZ ;  /* 0x000000980b0a7224 */ /* 0x000fce00078e02ff */
.L_x_249:
[----:B------:R-:W-:Y:S05]  /*5f90*/  BSYNC B1 ;  /* 0x0000000000017941 */ /* 0x000fea0003800000 */
.L_x_248:
[----:B------:R-:W-:Y:S01]  /*5fa0*/  @!P3 IMAD R131, R131, R153, R10 ;  /* 0x000000998383b224 */ /* 0x000fe200078e020a */
[----:B------:R-:W-:Y:S04]  /*5fb0*/  BSSY B1, `(.L_x_250) ;  /* 0x0000006000017945 */ /* 0x000fe80003800000 */
[----:B------:R0:W-:Y:S01]  /*5fc0*/  @!P3 STG.E.U8 desc[UR36][R6.64+0xd1], R131 ;  /* 0x0000d1830600b986 */ /* 0x0001e2000c101124 */
[----:B------:R-:W-:Y:S05]  /*5fd0*/  @P5 BRA `(.L_x_251) ;  /* 0x00000000000c5947 */ /* 0x000fea0003800000 */
[----:B------:R-:W1:Y:S02]  /*5fe0*/  LDG.E.U8 R162, desc[UR36][R2.64+0xd8] ;  /* 0x0000d82402a27981 */ /* 0x000e64000c1e1100 */
[----:B-1----:R-:W-:-:S05]  /*5ff0*/  PRMT R11, R162, 0x8880, RZ ;  /* 0x00008880a20b7816 */ /* 0x002fca00000000ff */
[----:B------:R-:W-:-:S07]  /*6000*/  IMAD R10, R11, R152, RZ ;  /* 0x000000980b0a7224 */ /* 0x000fce00078e02ff */
.L_x_251:
[----:B------:R-:W-:Y:S05]  /*6010*/  BSYNC B1 ;  /* 0x0000000000017941 */ /* 0x000fea0003800000 */
.L_x_250:
[----:B-1----:R-:W-:Y:S01]  /*6020*/  @!P5 IMAD R11, R132, R153, R10 ;  /* 0x00000099840bd224 */ /* 0x002fe200078e020a */
[----:B------:R-:W-:Y:S04]  /*6030*/  BSSY B1, `(.L_x_252) ;  /* 0x0000006000017945 */ /* 0x000fe80003800000 */
[----:B------:R1:W-:Y:S01]  /*6040*/  @!P5 STG.E.U8 desc[UR36][R4.64+0xd8], R11 ;  /* 0x0000d80b0400d986 */ /* 0x0003e2000c101124 */
[----:B------:R-:W-:Y:S05]  /*6050*/  @P2 BRA `(.L_x_253) ;  /* 0x00000000000c2947 */ /* 0x000fea0003800000 */
[----:B------:R-:W1:Y:S02]  /*6060*/  LDG.E.U8 R162, desc[UR36][R2.64+0xd9] ;  /* 0x0000d92402a27981 */ /* 0x000e64000c1e1100 */
[----:B-1----:R-:W-:-:S05]  /*6070*/  PRMT R11, R162, 0x8880, RZ ;  /* 0x00008880a20b7816 */ /* 0x002fca00000000ff */
[----:B------:R-:W-:-:S07]  /*6080*/  IMAD R10, R11, R152, RZ ;  /* 0x000000980b0a7224 */ /* 0x000fce00078e02ff */
.L_x_253:
[----:B------:R-:W-:Y:S05]  /*6090*/  BSYNC B1 ;  /* 0x0000000000017941 */ /* 0x000fea0003800000 */
.L_x_252:
        /* <DEDUP_REMOVED lines=11> */
.L_x_255:
[----:B------:R-:W-:Y:S05]  /*6150*/  BSYNC B1 ;  /* 0x0000000000017941 */ /* 0x000fea0003800000 */
.L_x_254:
[----:B-1----:R-:W-:Y:S01]  /*6160*/  @!P4 IMAD R11, R134, R153, R10 ;  /* 0x00000099860bc224 */ /* 0x002fe200078e020a */
[----:B------:R-:W-:Y:S04]  /*6170*/  BSSY B1, `(.L_x_256) ;  /* 0x0000006000017945 */ /* 0x000fe80003800000 */
[----:B------:R1:W-:Y:S01]  /*6180*/  @!P4 STG.E.U8 desc[UR36][R6.64+0xd8], R11 ;  /* 0x0000d80b0600c986 */ /* 0x0003e2000c101124 */
[----:B------:R-:W-:Y:S05]  /*6190*/  @P3 BRA `(.L_x_257) ;  /* 0x00000000000c3947 */ /* 0x000fea0003800000 */
[----:B------:R-:W1:Y:S02]  /*61a0*/  LDG.E.U8 R162, desc[UR36][R8.64+0xd9] ;  /* 0x0000d92408a27981 */ /* 0x000e64000c1e1100 */
[----:B-1----:R-:W-:-:S05]  /*61b0*/  PRMT R11, R162, 0x8880, RZ ;  /* 0x00008880a20b7816 */ /* 0x002fca00000000ff */
[----:B------:R-:W-:-:S07]  /*61c0*/  IMAD R10, R11, R152, RZ ;  /* 0x000000980b0a7224 */ /* 0x000fce00078e02ff */
.L_x_257:
[----:B------:R-:W-:Y:S05]  /*61d0*/  BSYNC B1 ;  /* 0x0000000000017941 */ /* 0x000fea0003800000 */
.L_x_256:
[----:B------:R-:W-:Y:S01]  /*61e0*/  @!P3 IMAD R135, R135, R153, R10 ;  /* 0x000000998787b224 */ /* 0x000fe200078e020a */
[----:B------:R-:W-:Y:S04]  /*61f0*/  BSSY B1, `(.L_x_258) ;  /* 0x0000006000017945 */ /* 0x000fe80003800000 */
[----:B------:R0:W-:Y:S01]  /*6200*/  @!P3 STG.E.U8 desc[UR36][R6.64+0xd9], R135 ;  /* 0x0000d9870600b986 */ /* 0x0001e2000c101124 */
[----:B------:R-:W-:Y:S05]  /*6210*/  @P5 BRA `(.L_x_259) ;  /* 0x00000000000c5947 */ /* 0x000fea0003800000 */
[----:B------:R-:W1:Y:S02]  /*6220*/  LDG.E.U8 R162, desc[UR36][R2.64+0xe0] ;  /* 0x0000e02402a27981 */ /* 0x000e64000c1e1100 */
[----:B-1----:R-:W-:-:S05]  /*6230*/  PRMT R11, R162, 0x8880, RZ ;  /* 0x00008880a20b7816 */ /* 0x002fca00000000ff */
[----:B------:R-:W-:-:S07]  /*6240*/  IMAD R10, R11, R152, RZ ;  /* 0x000000980b0a7224 */ /* 0x000fce00078e02ff */
.L_x_259:
[----:B------:R-:W-:Y:S05]  /*6250*/  BSYNC B1 ;  /* 0x0000000000017941 */ /* 0x000fea0003800000 */
.L_x_258:
[----:B-1----:R-:W-:Y:S01]  /*6260*/  @!P5 IMAD R11, R136, R153, R10 ;  /* 0x00000099880bd224 */ /* 0x002fe200078e020a */
[----:B------:R-:W-:Y:S04]  /*6270*/  BSSY B1, `(.L_x_260) ;  /* 0x0000006000017945 */ /* 0x000fe80003800000 */
[----:B------:R1:W-:Y:S01]  /*6280*/  @!P5 STG.E.U8 desc[UR36][R4.64+0xe0], R11 ;  /* 0x0000e00b0400d986 */ /* 0x0003e2000c101124 */
[----:B------:R-:W-:Y:S05]  /*6290*/  @P2 BRA `(.L_x_261) ;  /* 0x00000000000c2947 */ /* 0x000fea0003800000 */
[----:B------:R-:W1:Y:S02]  /*62a0*/  LDG.E.U8 R162, desc[UR36][R2.64+0xe1] ;  /* 0x0000e12402a27981 */ /* 0x000e64000c1e1100 */
[----:B-1----:R-:W-:-:S05]  /*62b0*/  PRMT R11, R162, 0x8880, RZ ;  /* 0x00008880a20b7816 */ /* 0x002fca00000000ff */
[----:B------:R-:W-:-:S07]  /*62c0*/  IMAD R10, R11, R152, RZ ;  /* 0x000000980b0a7224 */ /* 0x000fce00078e02ff */
.L_x_261:
[----:B------:R-:W-:Y:S05]  /*62d0*/  BSYNC B1 ;  /* 0x0000000000017941 */ /* 0x000fea0003800000 */
.L_x_260:
        /* <DEDUP_REMOVED lines=11> */
.L_x_263:
[----:B------:R-:W-:Y:S05]  /*6390*/  BSYNC B1 ;  /* 0x0000000000017941 */ /* 0x000fea0003800000 */
.L_x_262:
[----:B-1----:R-:W-:Y:S01]  /*63a0*/  @!P4 IMAD R11, R138, R153, R10 ;  /* 0x000000998a0bc224 */ /* 0x002fe200078e020a */
[----:B------:R-:W-:Y:S04]  /*63b0*/  BSSY B1, `(.L_x_264) ;  /* 0x0000006000017945 */ /* 0x000fe80003800000 */
[----:B------:R1:W-:Y:S01]  /*63c0*/  @!P4 STG.E.U8 desc[UR36][R6.64+0xe0], R11 ;  /* 0x0000e00b0600c986 */ /* 0x0003e2000c101124 */
[----:B------:R-:W-:Y:S05]  /*63d0*/  @P3 BRA `(.L_x_265) ;  /* 0x00000000000c3947 */ /* 0x000fea0003800000 */
[----:B------:R-:W1:Y:S02]  /*63e0*/  LDG.E.U8 R162, desc[UR36][R8.64+0xe1] ;  /* 0x0000e12408a27981 */ /* 0x000e64000c1e1100 */
[----:B-1----:R-:W-:-:S05]  /*63f0*/  PRMT R11, R162, 0x8880, RZ ;  /* 0x00008880a20b7816 */ /* 0x002fca00000000ff */
[----:B------:R-:W-:-:S07]  /*6400*/  IMAD R10, R11, R152, RZ ;  /* 0x000000980b0a7224 */ /* 0x000fce00078e02ff */
.L_x_265:
[----:B------:R-:W-:Y:S05]  /*6410*/  BSYNC B1 ;  /* 0x0000000000017941 */ /* 0x000fea0003800000 */
.L_x_264:
[----:B------:R-:W-:Y:S01]  /*6420*/  @!P3 IMAD R139, R139, R153, R10 ;  /* 0x000000998b8bb224 */ /* 0x000fe200078e020a */
[----:B------:R-:W-:Y:S04]  /*6430*/  BSSY B1, `(.L_x_266) ;  /* 0x0000006000017945 */ /* 0x000fe80003800000 */
[----:B------:R0:W-:Y:S01]  /*6440*/  @!P3 STG.E.U8 desc[UR36][R6.64+0xe1], R139 ;  /* 0x0000e18b0600b986 */ /* 0x0001e2000c101124 */
[----:B------:R-:W-:Y:S05]  /*6450*/  @P5 BRA `(.L_x_267) ;  /* 0x00000000000c5947 */ /* 0x000fea0003800000 */
[----:B------:R-:W1:Y:S02]  /*6460*/  LDG.E.U8 R162, desc[UR36][R2.64+0xe8] ;  /* 0x0000e82402a27981 */ /* 0x000e64000c1e1100 */
[----:B-1----:R-:W-:-:S05]  /*6470*/  PRMT R11, R162, 0x8880, RZ ;  /* 0x00008880a20b7816 */ /* 0x002fca00000000ff */
[----:B------:R-:W-:-:S07]  /*6480*/  IMAD R10, R11, R152, RZ ;  /* 0x000000980b0a7224 */ /* 0x000fce00078e02ff */
.L_x_267:
[----:B------:R-:W-:Y:S05]  /*6490*/  BSYNC B1 ;  /* 0x0000000000017941 */ /* 0x000fea0003800000 */
.L_x_266:
[----:B-1----:R-:W-:Y:S01]  /*64a0*/  @!P5 IMAD R11, R140, R153, R10 ;  /* 0x000000998c0bd224 */ /* 0x002fe200078e020a */
[----:B------:R-:W-:Y:S04]  /*64b0*/  BSSY B1, `(.L_x_268) ;  /* 0x0000006000017945 */ /* 0x000fe80003800000 */
[----:B------:R1:W-:Y:S01]  /*64c0*/  @!P5 STG.E.U8 desc[UR36][R4.64+0xe8], R11 ;  /* 0x0000e80b0400d986 */ /* 0x0003e2000c101124 */
[----:B------:R-:W-:Y:S05]  /*64d0*/  @P2 BRA `(.L_x_269) ;  /* 0x00000000000c2947 */ /* 0x000fea0003800000 */
[----:B------:R-:W1:Y:S02]  /*64e0*/  LDG.E.U8 R162, desc[UR36][R2.64+0xe9] ;  /* 0x0000e92402a27981 */ /* 0x000e64000c1e1100 */
[----:B-1----:R-:W-:-:S05]  /*64f0*/  PRMT R11, R162, 0x8880, RZ ;  /* 0x00008880a20b7816 */ /* 0x002fca00000000ff */
[----:B------:R-:W-:-:S07]  /*6500*/  IMAD R10, R11, R152, RZ ;  /* 0x000000980b0a7224 */ /* 0x000fce00078e02ff */
.L_x_269:
[----:B------:R-:W-:Y:S05]  /*6510*/  BSYNC B1 ;  /* 0x0000000000017941 */ /* 0x000fea0003800000 */
.L_x_268:
        /* <DEDUP_REMOVED lines=11> */
.L_x_271:
[----:B------:R-:W-:Y:S05]  /*65d0*/  BSYNC B1 ;  /* 0x0000000000017941 */ /* 0x000fea0003800000 */
.L_x_270:
[----:B-1----:R-:W-:Y:S01]  /*65e0*/  @!P4 IMAD R11, R142, R153, R10 ;  /* 0x000000998e0bc224 */ /* 0x002fe200078e020a */
[----:B------:R-:W-:Y:S04]  /*65f0*/  BSSY B1, `(.L_x_272) ;  /* 0x0000006000017945 */ /* 0x000fe80003800000 */
[----:B------:R1:W-:Y:S01]  /*6600*/  @!P4 STG.E.U8 desc[UR36][R6.64+0xe8], R11 ;  /* 0x0000e80b0600c986 */ /* 0x0003e2000c101124 */
[----:B------:R-:W-:Y:S05]  /*6610*/  @P3 BRA `(.L_x_273) ;  /* 0x00000000000c3947 */ /* 0x000fea0003800000 */
[----:B------:R-:W1:Y:S02]  /*6620*/  LDG.E.U8 R162, desc[UR36][R8.64+0xe9] ;  /* 0x0000e92408a27981 */ /* 0x000e64000c1e1100 */
[----:B-1----:R-:W-:-:S05]  /*6630*/  PRMT R11, R162, 0x8880, RZ ;  /* 0x00008880a20b7816 */ /* 0x002fca00000000ff */
[----:B------:R-:W-:-:S07]  /*6640*/  IMAD R10, R11, R152, RZ ;  /* 0x000000980b0a7224 */ /* 0x000fce00078e02ff */
.L_x_273:
[----:B------:R-:W-:Y:S05]  /*6650*/  BSYNC B1 ;  /* 0x0000000000017941 */ /* 0x000fea0003800000 */
.L_x_272:
[----:B------:R-:W-:Y:S01]  /*6660*/  @!P3 IMAD R143, R143, R153, R10 ;  /* 0x000000998f8fb224 */ /* 0x000fe200078e020a */
[----:B------:R-:W-:Y:S04]  /*6670*/  BSSY B1, `(.L_x_274) ;  /* 0x0000006000017945 */ /* 0x000fe80003800000 */
[----:B------:R0:W-:Y:S01]  /*6680*/  @!P3 STG.E.U8 desc[UR36][R6.64+0xe9], R143 ;  /* 0x0000e98f0600b986 */ /* 0x0001e2000c101124 */
[----:B------:R-:W-:Y:S05]  /*6690*/  @P5 BRA `(.L_x_275) ;  /* 0x00000000000c5947 */ /* 0x000fea0003800000 */
[----:B------:R-:W1:Y:S02]  /*66a0*/  LDG.E.U8 R162, desc[UR36][R2.64+0xf0] ;  /* 0x0000f02402a27981 */ /* 0x000e64000c1e1100 */
[----:B-1----:R-:W-:-:S05]  /*66b0*/  PRMT R11, R162, 0x8880, RZ ;  /* 0x00008880a20b7816 */ /* 0x002fca00000000ff */
[----:B------:R-:W-:-:S07]  /*66c0*/  IMAD R10, R11, R152, RZ ;  /* 0x000000980b0a7224 */ /* 0x000fce00078e02ff */
.L_x_275:
[----:B------:R-:W-:Y:S05]  /*66d0*/  BSYNC B1 ;  /* 0x0000000000017941 */ /* 0x000fea0003800000 */
.L_x_274:
[----:B-1----:R-:W-:Y:S01]  /*66e0*/  @!P5 IMAD R11, R144, R153, R10 ;  /* 0x00000099900bd224 */ /* 0x002fe200078e020a */
[----:B------:R-:W-:Y:S04]  /*66f0*/  BSSY B1, `(.L_x_276) ;  /* 0x0000006000017945 */ /* 0x000fe80003800000 */
[----:B------:R1:W-:Y:S01]  /*6700*/  @!P5 STG.E.U8 desc[UR36][R4.64+0xf0], R11 ;  /* 0x0000f00b0400d986 */ /* 0x0003e2000c101124 */
[----:B------:R-:W-:Y:S05]  /*6710*/  @P2 BRA `(.L_x_277) ;  /* 0x00000000000c2947 */ /* 0x000fea0003800000 */
[----:B------:R-:W1:Y:S02]  /*6720*/  LDG.E.U8 R162, desc[UR36][R2.64+0xf1] ;  /* 0x0000f12402a27981 */ /* 0x000e64000c1e1100 */
[----:B-1----:R-:W-:-:S05]  /*6730*/  PRMT R11, R162, 0x8880, RZ ;  /* 0x00008880a20b7816 */ /* 0x002fca00000000ff */
[----:B------:R-:W-:-:S07]  /*6740*/  IMAD R10, R11, R152, RZ ;  /* 0x000000980b0a7224 */ /* 0x000fce00078e02ff */
.L_x_277:
[----:B------:R-:W-:Y:S05]  /*6750*/  BSYNC B1 ;  /* 0x0000000000017941 */ /* 0x000fea0003800000 */
.L_x_276:
[C---:B------:R-:W-:Y:S01]  /*6760*/  ISETP.LT.OR P4, PT, R0.reuse, 0xf1, !P0 ;  /* 0x000000f10000780c */ /* 0x040fe20004781670 */
[----:B------:R-:W-:Y:S01]  /*6770*/  @!P2 IMAD R145, R145, R153, R10 ;  /* 0x000000999191a224 */ /* 0x000fe200078e020a */
[----:B------:R-:W-:Y:S01]  /*6780*/  BSSY B1, `(.L_x_278) ;  /* 0x000000a000017945 */ /* 0x000fe20003800000 */
[C---:B------:R-:W-:Y:S02]  /*6790*/  ISETP.LT.OR P3, PT, R0.reuse, 0xf2, !P0 ;  /* 0x000000f20000780c */ /* 0x040fe40004761670 */
        /* <DEDUP_REMOVED lines=8> */
.L_x_279:
[----:B------:R-:W-:Y:S05]  /*6820*/  BSYNC B1 ;  /* 0x0000000000017941 */ /* 0x000fea0003800000 */
.L_x_278:
[----:B-1----:R-:W-:Y:S01]  /*6830*/  @!P4 IMAD R11, R146, R153, R10 ;  /* 0x00000099920bc224 */ /* 0x002fe200078e020a */
[----:B------:R-:W-:Y:S04]  /*6840*/  BSSY B1, `(.L_x_280) ;  /* 0x0000006000017945 */ /* 0x000fe80003800000 */
[----:B------:R1:W-:Y:S01]  /*6850*/  @!P4 STG.E.U8 desc[UR36][R6.64+0xf0], R11 ;  /* 0x0000f00b0600c986 */ /* 0x0003e2000c101124 */
[----:B------:R-:W-:Y:S05]  /*6860*/  @P3 BRA `(.L_x_281) ;  /* 0x00000000000c3947 */ /* 0x000fea0003800000 */
[----:B------:R-:W1:Y:S02]  /*6870*/  LDG.E.U8 R162, desc[UR36][R8.64+0xf1] ;  /* 0x0000f12408a27981 */ /* 0x000e64000c1e1100 */
[----:B-1----:R-:W-:-:S05]  /*6880*/  PRMT R11, R162, 0x8880, RZ ;  /* 0x00008880a20b7816 */ /* 0x002fca00000000ff */
[----:B------:R-:W-:-:S07]  /*6890*/  IMAD R10, R11, R152, RZ ;  /* 0x000000980b0a7224 */ /* 0x000fce00078e02ff */
.L_x_281:
[----:B------:R-:W-:Y:S05]  /*68a0*/  BSYNC B1 ;  /* 0x0000000000017941 */ /* 0x000fea0003800000 */
.L_x_280:
[----:B------:R-:W-:Y:S01]  /*68b0*/  @!P3 IMAD R147, R147, R153, R10 ;  /* 0x000000999393b224 */ /* 0x000fe200078e020a */
[----:B------:R-:W-:Y:S04]  /*68c0*/  BSSY B1, `(.L_x_282) ;  /* 0x0000006000017945 */ /* 0x000fe80003800000 */
[----:B------:R0:W-:Y:S01]  /*68d0*/  @!P3 STG.E.U8 desc[UR36][R6.64+0xf1], R147 ;  /* 0x0000f1930600b986 */ /* 0x0001e2000c101124 */
[----:B------:R-:W-:Y:S05]  /*68e0*/  @P2 BRA `(.L_x_283) ;  /* 0x00000000000c2947 */ /* 0x000fea0003800000 */
[----:B------:R-:W1:Y:S02]  /*68f0*/  LDG.E.U8 R162, desc[UR36][R2.64+0xf8] ;  /* 0x0000f82402a27981 */ /* 0x000e64000c1e1100 */
[----:B-1----:R-:W-:-:S05]  /*6900*/  PRMT R11, R162, 0x8880, RZ ;  /* 0x00008880a20b7816 */ /* 0x002fca00000000ff */
[----:B------:R-:W-:-:S07]  /*6910*/  IMAD R10, R11, R152, RZ ;  /* 0x000000980b0a7224 */ /* 0x000fce00078e02ff */
.L_x_283:
[----:B------:R-:W-:Y:S05]  /*6920*/  BSYNC B1 ;  /* 0x0000000000017941 */ /* 0x000fea0003800000 */
.L_x_282:
[----:B-1----:R-:W-:Y:S01]  /*6930*/  @!P2 IMAD R11, R148, R153, R10 ;  /* 0x00000099940ba224 */ /* 0x002fe200078e020a */
[----:B------:R-:W-:Y:S04]  /*6940*/  BSSY B1, `(.L_x_284) ;  /* 0x0000006000017945 */ /* 0x000fe80003800000 */
[----:B------:R1:W-:Y:S01]  /*6950*/  @!P2 STG.E.U8 desc[UR36][R4.64+0xf8], R11 ;  /* 0x0000f80b0400a986 */ /* 0x0003e2000c101124 */
[----:B------:R-:W-:Y:S05]  /*6960*/  @P1 BRA `(.L_x_285) ;  /* 0x00000000000c1947 */ /* 0x000fea0003800000 */
[----:B------:R-:W1:Y:S02]  /*6970*/  LDG.E.U8 R162, desc[UR36][R2.64+0xf9] ;  /* 0x0000f92402a27981 */ /* 0x000e64000c1e1100 */
[----:B-1----:R-:W-:-:S05]  /*6980*/  PRMT R11, R162, 0x8880, RZ ;  /* 0x00008880a20b7816 */ /* 0x002fca00000000ff */
[----:B------:R-:W-:-:S07]  /*6990*/  IMAD R10, R11, R152, RZ ;  /* 0x000000980b0a7224 */ /* 0x000fce00078e02ff */
.L_x_285:
[----:B------:R-:W-:Y:S05]  /*69a0*/  BSYNC B1 ;  /* 0x0000000000017941 */ /* 0x000fea0003800000 */
.L_x_284:
[----:B------:R-:W-:Y:S01]  /*69b0*/  @!P1 IMAD R149, R149, R153, R10 ;  /* 0x0000009995959224 */ /* 0x000fe200078e020a */
[----:B------:R-:W-:Y:S04]  /*69c0*/  BSSY B1, `(.L_x_286) ;  /* 0x0000006000017945 */ /* 0x000fe80003800000 */
[----:B------:R0:W-:Y:S01]  /*69d0*/  @!P1 STG.E.U8 desc[UR36][R4.64+0xf9], R149 ;  /* 0x0000f99504009986 */ /* 0x0001e2000c101124 */
[----:B------:R-:W-:Y:S05]  /*69e0*/  @P5 BRA `(.L_x_287) ;  /* 0x00000000000c5947 */ /* 0x000fea0003800000 */
[----:B------:R-:W0:Y:S02]  /*69f0*/  LDG.E.U8 R162, desc[UR36][R8.64+0xf8] ;  /* 0x0000f82408a27981 */ /* 0x000e24000c1e1100 */
[----:B0-----:R-:W-:-:S05]  /*6a00*/  PRMT R3, R162, 0x8880, RZ ;  /* 0x00008880a2037816 */ /* 0x001fca00000000ff */
[----:B------:R-:W-:-:S07]  /*6a10*/  IMAD R10, R3, R152, RZ ;  /* 0x00000098030a7224 */ /* 0x000fce00078e02ff */
.L_x_287:
[----:B------:R-:W-:Y:S05]  /*6a20*/  BSYNC B1 ;  /* 0x0000000000017941 */ /* 0x000fea0003800000 */
.L_x_286:
[----:B0-----:R-:W-:Y:S01]  /*6a30*/  @!P5 IMAD R3, R150, R153, R10 ;  /* 0x000000999603d224 */ /* 0x001fe200078e020a */
[----:B------:R-:W-:Y:S01]  /*6a40*/  ISETP.LT.OR P0, PT, R0, 0xfa, !P0 ;  /* 0x000000fa0000780c */ /* 0x000fe20004701670 */
[----:B------:R-:W-:Y:S03]  /*6a50*/  BSSY B1, `(.L_x_288) ;  /* 0x0000006000017945 */ /* 0x000fe60003800000 */
[----:B------:R0:W-:Y:S09]  /*6a60*/  @!P5 STG.E.U8 desc[UR36][R6.64+0xf8], R3 ;  /* 0x0000f8030600d986 */ /* 0x0001f2000c101124 */
[----:B------:R-:W-:Y:S05]  /*6a70*/  @P0 BRA `(.L_x_289) ;  /* 0x00000000000c0947 */ /* 0x000fea0003800000 */
[----:B------:R-:W0:Y:S02]  /*6a80*/  LDG.E.U8 R162, desc[UR36][R8.64+0xf9] ;  /* 0x0000f92408a27981 */ /* 0x000e24000c1e1100 */
[----:B0-----:R-:W-:-:S05]  /*6a90*/  PRMT R3, R162, 0x8880, RZ ;  /* 0x00008880a2037816 */ /* 0x001fca00000000ff */
[----:B------:R-:W-:-:S07]  /*6aa0*/  IMAD R10, R3, R152, RZ ;  /* 0x00000098030a7224 */ /* 0x000fce00078e02ff */
.L_x_289:
[----:B------:R-:W-:Y:S05]  /*6ab0*/  BSYNC B1 ;  /* 0x0000000000017941 */ /* 0x000fea0003800000 */
.L_x_288:
[----:B------:R-:W-:Y:S01]  /*6ac0*/  IMAD R151, R151, R153, R10 ;  /* 0x0000009997977224 */ /* 0x000fe200078e020a */
[----:B------:R-:W-:Y:S06]  /*6ad0*/  @P0 BRA `(.L_x_290) ;  /* 0x0000001800100947 */ /* 0x000fec0003800000 */
[----:B------:R0:W-:Y:S01]  /*6ae0*/  STG.E.U8 desc[UR36][R6.64+0xf9], R151 ;  /* 0x0000f99706007986 */ /* 0x0001e2000c101124 */
[----:B------:R-:W-:Y:S05]  /*6af0*/  BRA `(.L_x_290) ;  /* 0x0000001800087947 */ /* 0x000fea0003800000 */
.L_x_33:
[C---:B------:R-:W-:Y:S02]  /*6b00*/  ISETP.GE.AND P1, PT, R19.reuse, 0x1, PT ;  /* 0x000000011300780c */ /* 0x040fe40003f26270 */
[----:B------:R-:W-:Y:S02]  /*6b10*/  ISETP.GE.AND P0, PT, R19, 0x9, PT ;  /* 0x000000091300780c */ /* 0x000fe40003f06270 */
[C---:B------:R-:W-:Y:S02]  /*6b20*/  ISETP.LT.OR P4, PT, R0.reuse, 0x1, !P1 ;  /* 0x000000010000780c */ /* 0x040fe40004f81670 */
[C---:B------:R-:W-:Y:S02]  /*6b30*/  ISETP.LT.OR P3, PT, R0.reuse, 0x2, !P1 ;  /* 0x000000020000780c */ /* 0x040fe40004f61670 */
[C---:B------:R-:W-:Y:S02]  /*6b40*/  ISETP.LT.OR P2, PT, R0.reuse, 0x1, !P0 ;  /* 0x000000010000780c */ /* 0x040fe40004741670 */
[----:B------:R-:W-:-:S07]  /*6b50*/  ISETP.LT.OR P5, PT, R0, 0x2, !P0 ;  /* 0x000000020000780c */ /* 0x000fce00047a1670 */
[-C--:B------:R-:W-:Y:S02]  /*6b60*/  @!P4 IMAD R3, R24, R153.reuse, RZ ;  /* 0x000000991803c224 */ /* 0x080fe400078e02ff */
[-C--:B------:R-:W-:Y:S02]  /*6b70*/  @!P3 IMAD R25, R25, R153.reuse, RZ ;  /* 0x000000991919b224 */ /* 0x080fe400078e02ff */
[-C--:B------:R-:W-:Y:S01]  /*6b80*/  @!P2 IMAD R9, R26, R153.reuse, RZ ;  /* 0x000000991a09a224 */ /* 0x080fe200078e02ff */
[----:B------:R0:W-:Y:S01]  /*6b90*/  @!P4 STG.E.U8 desc[UR36][R4.64], R3 ;  /* 0x000000030400c986 */ /* 0x0001e2000c101124 */
[C---:B------:R-:W-:Y:S01]  /*6ba0*/  ISETP.LT.OR P4, PT, R0.reuse, 0x9, !P1 ;  /* 0x000000090000780c */ /* 0x040fe20004f81670 */
[----:B------:R-:W-:Y:S02]  /*6bb0*/  @!P5 IMAD R27, R27, R153, RZ ;  /* 0x000000991b1bd224 */ /* 0x000fe400078e02ff */
[----:B------:R-:W-:Y:S01]  /*6bc0*/  @!P3 STG.E.U8 desc[UR36][R4.64+0x1], R25 ;  /* 0x000001190400b986 */ /* 0x000fe2000c101124 */
[----:B------:R-:W-:-:S03]  /*6bd0*/  ISETP.LT.OR P3, PT, R0, 0xa, !P1 ;  /* 0x0000000a0000780c */ /* 0x000fc60004f61670 */
[----:B------:R1:W-:Y:S01]  /*6be0*/  @!P2 STG.E.U8 desc[UR36][R6.64], R9 ;  /* 0x000000090600a986 */ /* 0x0003e2000c101124 */
[----:B------:R-:W-:-:S03]  /*6bf0*/  ISETP.LT.OR P2, PT, R0, 0x9, !P0 ;  /* 0x000000090000780c */ /* 0x000fc60004741670 */
[----:B------:R-:W-:Y:S01]  /*6c00*/  @!P5 STG.E.U8 desc[UR36][R6.64+0x1], R27 ;  /* 0x0000011b0600d986 */ /* 0x000fe2000c101124 */
[----:B------:R-:W-:Y:S01]  /*6c10*/  ISETP.LT.OR P5, PT, R0, 0xa, !P0 ;  /* 0x0000000a0000780c */ /* 0x000fe200047a1670 */
[----:B------:R-:W-:-:S04]  /*6c20*/  @!P4 IMAD R11, R28, R153, RZ ;  /* 0x000000991c0bc224 */ /* 0x000fc800078e02ff */
[-C--:B------:R-:W-:Y:S01]  /*6c30*/  @!P3 IMAD R29, R29, R153.reuse, RZ ;  /* 0x000000991d1db224 */ /* 0x080fe200078e02ff */
[----:B------:R-:W-:Y:S01]  /*6c40*/  @!P4 STG.E.U8 desc[UR36][R4.64+0x8], R11 ;  /* 0x0000080b0400c986 */ /* 0x000fe2000c101124 */
[----:B------:R-:W-:Y:S02]  /*6c50*/  ISETP.LT.OR P4, PT, R0, 0x11, !P1 ;  /* 0x000000110000780c */ /* 0x000fe40004f81670 */
[-C--:B0-----:R-:W-:Y:S01]  /*6c60*/  @!P2 IMAD R3, R30, R153.reuse, RZ ;  /* 0x000000991e03a224 */ /* 0x081fe200078e02ff */
[----:B------:R-:W-:Y:S01]  /*6c70*/  @!P3 STG.E.U8 desc[UR36][R4.64+0x9], R29 ;  /* 0x0000091d0400b986 */ /* 0x000fe2000c101124 */
[C---:B------:R-:W-:Y:S02]  /*6c80*/  ISETP.LT.OR P3, PT, R0.reuse, 0x12, !P1 ;  /* 0x000000120000780c */ /* 0x040fe40004f61670 */
[----:B------:R-:W-:Y:S01]  /*6c90*/  @!P5 IMAD R31, R31, R153, RZ ;  /* 0x000000991f1fd224 */ /* 0x000fe200078e02ff */
[----:B------:R0:W-:Y:S01]  /*6ca0*/  @!P2 STG.E.U8 desc[UR36][R6.64+0x8], R3 ;  /* 0x000008030600a986 */ /* 0x0001e2000c101124 */
[----:B------:R-:W-:-:S03]  /*6cb0*/  ISETP.LT.OR P2, PT, R0, 0x11, !P0 ;  /* 0x000000110000780c */ /* 0x000fc60004741670 */
[----:B------:R-:W-:Y:S01]  /*6cc0*/  @!P5 STG.E.U8 desc[UR36][R6.64+0x9], R31 ;  /* 0x0000091f0600d986 */ /* 0x000fe2000c101124 */
[----:B------:R-:W-:Y:S01]  /*6cd0*/  ISETP.LT.OR P5, PT, R0, 0x12, !P0 ;  /* 0x000000120000780c */ /* 0x000fe200047a1670 */
[----:B-1----:R-:W-:-:S04]  /*6ce0*/  @!P4 IMAD R9, R32, R153, RZ ;  /* 0x000000992009c224 */ /* 0x002fc800078e02ff */
        /* <DEDUP_REMOVED lines=301> */
[----:B------:R1:W-:Y:S01]  /*7fc0*/  @!P4 STG.E.U8 desc[UR36][R4.64+0xd8], R11 ;  /* 0x0000d80b0400c986 */ /* 0x0003e2000c101124 */
        /* <DEDUP_REMOVED lines=13> */
[-C--:B-1----:R-:W-:Y:S01]  /*80a0*/  @!P2 IMAD R11, R138, R153.reuse, RZ ;  /* 0x000000998a0ba224 */ /* 0x082fe200078e02ff */
[----:B------:R-:W-:Y:S01]  /*80b0*/  @!P3 STG.E.U8 desc[UR36][R4.64+0xe1], R137 ;  /* 0x0000e1890400b986 */ /* 0x000fe2000c101124 */
[C---:B------:R-:W-:Y:S02]  /*80c0*/  ISETP.LT.OR P3, PT, R0.reuse, 0xea, !P1 ;  /* 0x000000ea0000780c */ /* 0x040fe40004f61670 */
[----:B------:R-:W-:Y:S01]  /*80d0*/  @!P5 IMAD R139, R139, R153, RZ ;  /* 0x000000998b8bd224 */ /* 0x000fe200078e02ff */
[----:B------:R1:W-:Y:S01]  /*80e0*/  @!P2 STG.E.U8 desc[UR36][R6.64+0xe0], R11 ;  /* 0x0000e00b0600a986 */ /* 0x0003e2000c101124 */
[----:B------:R-:W-:-:S03]  /*80f0*/  ISETP.LT.OR P2, PT, R0, 0xe9, !P0 ;  /* 0x000000e90000780c */ /* 0x000fc60004741670 */
[----:B------:R-:W-:Y:S01]  /*8100*/  @!P5 STG.E.U8 desc[UR36][R6.64+0xe1], R139 ;  /* 0x0000e18b0600d986 */ /* 0x000fe2000c101124 */
[----:B------:R-:W-:Y:S01]  /*8110*/  ISETP.LT.OR P5, PT, R0, 0xea, !P0 ;  /* 0x000000ea0000780c */ /* 0x000fe200047a1670 */
[----:B0-----:R-:W-:-:S04]  /*8120*/  @!P4 IMAD R3, R140, R153, RZ ;  /* 0x000000998c03c224 */ /* 0x001fc800078e02ff */
[-C--:B------:R-:W-:Y:S01]  /*8130*/  @!P3 IMAD R141, R141, R153.reuse, RZ ;  /* 0x000000998d8db224 */ /* 0x080fe200078e02ff */
[----:B------:R0:W-:Y:S01]  /*8140*/  @!P4 STG.E.U8 desc[UR36][R4.64+0xe8], R3 ;  /* 0x0000e8030400c986 */ /* 0x0001e2000c101124 */
[----:B------:R-:W-:Y:S02]  /*8150*/  ISETP.LT.OR P4, PT, R0, 0xf2, !P1 ;  /* 0x000000f20000780c */ /* 0x000fe40004f81670 */
[-C--:B--2---:R-:W-:Y:S01]  /*8160*/  @!P2 IMAD R9, R142, R153.reuse, RZ ;  /* 0x000000998e09a224 */ /* 0x084fe200078e02ff */
[----:B------:R-:W-:Y:S01]  /*8170*/  @!P3 STG.E.U8 desc[UR36][R4.64+0xe9], R141 ;  /* 0x0000e98d0400b986 */ /* 0x000fe2000c101124 */
[C---:B------:R-:W-:Y:S02]  /*8180*/  ISETP.LT.OR P3, PT, R0.reuse, 0xf1, !P1 ;  /* 0x000000f10000780c */ /* 0x040fe40004f61670 */
[----:B------:R-:W-:Y:S01]  /*8190*/  @!P5 IMAD R143, R143, R153, RZ ;  /* 0x000000998f8fd224 */ /* 0x000fe200078e02ff */
[----:B------:R-:W-:Y:S01]  /*81a0*/  @!P2 STG.E.U8 desc[UR36][R6.64+0xe8], R9 ;  /* 0x0000e8090600a986 */ /* 0x000fe2000c101124 */
[----:B------:R-:W-:-:S03]  /*81b0*/  ISETP.LT.OR P2, PT, R0, 0xf1, !P0 ;  /* 0x000000f10000780c */ /* 0x000fc60004741670 */
[----:B------:R-:W-:Y:S01]  /*81c0*/  @!P5 STG.E.U8 desc[UR36][R6.64+0xe9], R143 ;  /* 0x0000e98f0600d986 */ /* 0x000fe2000c101124 */
[----:B------:R-:W-:Y:S01]  /*81d0*/  ISETP.LT.OR P5, PT, R0, 0xf9, !P0 ;  /* 0x000000f90000780c */ /* 0x000fe200047a1670 */
[----:B------:R-:W-:-:S04]  /*81e0*/  @!P4 IMAD R145, R145, R153, RZ ;  /* 0x000000999191c224 */ /* 0x000fc800078e02ff */
[-C--:B-1----:R-:W-:Y:S01]  /*81f0*/  @!P3 IMAD R11, R144, R153.reuse, RZ ;  /* 0x00000099900bb224 */ /* 0x082fe200078e02ff */
[----:B------:R-:W-:Y:S01]  /*8200*/  @!P4 STG.E.U8 desc[UR36][R4.64+0xf1], R145 ;  /* 0x0000f1910400c986 */ /* 0x000fe2000c101124 */
[C---:B------:R-:W-:Y:S02]  /*8210*/  ISETP.LT.OR P4, PT, R0.reuse, 0xf2, !P0 ;  /* 0x000000f20000780c */ /* 0x040fe40004781670 */
[C---:B------:R-:W-:Y:S01]  /*8220*/  ISETP.LT.OR P0, PT, R0.reuse, 0xfa, !P0 ;  /* 0x000000fa0000780c */ /* 0x040fe20004701670 */
[----:B------:R1:W-:Y:S01]  /*8230*/  @!P3 STG.E.U8 desc[UR36][R4.64+0xf0], R11 ;  /* 0x0000f00b0400b986 */ /* 0x0003e2000c101124 */
[----:B------:R-:W-:Y:S01]  /*8240*/  ISETP.LT.OR P3, PT, R0, 0xf9, !P1 ;  /* 0x000000f90000780c */ /* 0x000fe20004f61670 */
[----:B0-----:R-:W-:Y:S01]  /*8250*/  @!P2 IMAD R3, R146, R153, RZ ;  /* 0x000000999203a224 */ /* 0x001fe200078e02ff */
[----:B------:R-:W-:-:S04]  /*8260*/  ISETP.LT.OR P1, PT, R0, 0xfa, !P1 ;  /* 0x000000fa0000780c */ /* 0x000fc80004f21670 */
[----:B------:R0:W-:Y:S03]  /*8270*/  @!P2 STG.E.U8 desc[UR36][R6.64+0xf0], R3 ;  /* 0x0000f0030600a986 */ /* 0x0001e6000c101124 */
[-C--:B------:R-:W-:Y:S02]  /*8280*/  @!P4 IMAD R147, R147, R153.reuse, RZ ;  /* 0x000000999393c224 */ /* 0x080fe400078e02ff */
[-C--:B-1----:R-:W-:Y:S02]  /*8290*/  @!P5 IMAD R11, R150, R153.reuse, RZ ;  /* 0x00000099960bd224 */ /* 0x082fe400078e02ff */
[-C--:B------:R-:W-:Y:S01]  /*82a0*/  @!P3 IMAD R9, R148, R153.reuse, RZ ;  /* 0x000000999409b224 */ /* 0x080fe200078e02ff */
[----:B------:R0:W-:Y:S01]  /*82b0*/  @!P4 STG.E.U8 desc[UR36][R6.64+0xf1], R147 ;  /* 0x0000f1930600c986 */ /* 0x0001e2000c101124 */
[-C--:B------:R-:W-:Y:S02]  /*82c0*/  @!P1 IMAD R149, R149, R153.reuse, RZ ;  /* 0x0000009995959224 */ /* 0x080fe400078e02ff */
[----:B------:R-:W-:Y:S01]  /*82d0*/  @!P0 IMAD R151, R151, R153, RZ ;  /* 0x0000009997978224 */ /* 0x000fe200078e02ff */
[----:B------:R0:W-:Y:S04]  /*82e0*/  @!P3 STG.E.U8 desc[UR36][R4.64+0xf8], R9 ;  /* 0x0000f8090400b986 */ /* 0x0001e8000c101124 */
[----:B------:R0:W-:Y:S04]  /*82f0*/  @!P1 STG.E.U8 desc[UR36][R4.64+0xf9], R149 ;  /* 0x0000f99504009986 */ /* 0x0001e8000c101124 */
[----:B------:R0:W-:Y:S04]  /*8300*/  @!P5 STG.E.U8 desc[UR36][R6.64+0xf8], R11 ;  /* 0x0000f80b0600d986 */ /* 0x0001e8000c101124 */
[----:B------:R0:W-:Y:S02]  /*8310*/  @!P0 STG.E.U8 desc[UR36][R6.64+0xf9], R151 ;  /* 0x0000f99706008986 */ /* 0x0001e4000c101124 */
.L_x_290:
[----:B------:R-:W-:Y:S05]  /*8320*/  BSYNC B0 ;  /* 0x0000000000007941 */ /* 0x000fea0003800000 */
.L_x_32:
[----:B0-----:R-:W2:Y:S01]  /*8330*/  LDL.64 R2, [R1] ;  /* 0x0000000001027983 */ /* 0x001ea20000100a00 */
[----:B------:R-:W-:Y:S01]  /*8340*/  ULDC.64 UR4, c[0x0][0x650] ;  /* 0x0001940000047ab9 */ /* 0x000fe20000000a00 */
[----:B------:R0:W-:Y:S01]  /*8350*/  SYNCS.ARRIVE.TRANS64.A1T0 RZ, [R160+UR45], RZ ;  /* 0x000000ffa0ff79a7 */ /* 0x0001e2000810002d */
[----:B------:R-:W-:Y:S01]  /*8360*/  PRMT R0, RZ, 0x7610, R0 ;  /* 0x00007610ff007816 */ /* 0x000fe20000000000 */
[----:B------:R-:W-:Y:S02]  /*8370*/  IMAD.MOV.U32 R19, RZ, RZ, -0x1 ;  /* 0xffffffffff137424 */ /* 0x000fe400078e00ff */
[----:B------:R-:W-:Y:S01]  /*8380*/  IMAD.MOV.U32 R22, RZ, RZ, -0x1 ;  /* 0xffffffffff167424 */ /* 0x000fe200078e00ff */
[----:B--2---:R-:W-:-:S04]  /*8390*/  LEA R18, P0, R2, R18, 0x1 ;  /* 0x0000001202127211 */ /* 0x004fc800078008ff */
[----:B------:R-:W-:Y:S01]  /*83a0*/  LEA.HI.X R17, R2, R17, R23, 0x1, P0 ;  /* 0x0000001102117211 */ /* 0x000fe200000f0c17 */
[----:B------:R-:W-:Y:S01]  /*83b0*/  IMAD.MOV.U32 R2, RZ, RZ, -0x1 ;  /* 0xffffffffff027424 */ /* 0x000fe200078e00ff */
[----:B------:R-:W-:-:S04]  /*83c0*/  ISETP.GE.U32.AND P0, PT, R18, UR4, PT ;  /* 0x0000000412007c0c */ /* 0x000fc8000bf06070 */
[----:B------:R-:W-:-:S13]  /*83d0*/  ISETP.GE.U32.AND.EX P0, PT, R17, UR5, PT, P0 ;  /* 0x0000000511007c0c */ /* 0x000fda000bf06100 */
[----:B0-----:R-:W-:Y:S05]  /*83e0*/  @P0 BRA `(.L_x_291) ;  /* 0x0000000400700947 */ /* 0x001fea0003800000 */
[----:B------:R-:W0:Y:S01]  /*83f0*/  S2R R10, SR_CTAID.X ;  /* 0x00000000000a7919 */ /* 0x000e220000002500 */
[----:B------:R-:W2:Y:S01]  /*8400*/  LDC.64 R8, c[0x0][0x628] ;  /* 0x00018a00ff087b82 */ /* 0x000ea20000000a00 */
[----:B------:R-:W-:Y:S01]  /*8410*/  ULDC UR4, c[0x0][0x150] ;  /* 0x0000540000047ab9 */ /* 0x000fe20000000800 */
[----:B---3--:R-:W-:Y:S01]  /*8420*/  IMAD.MOV.U32 R6, RZ, RZ, R18 ;  /* 0x000000ffff067224 */ /* 0x008fe200078e0012 */
[----:B------:R-:W3:Y:S01]  /*8430*/  S2R R20, SR_CTAID.Y ;  /* 0x0000000000147919 */ /* 0x000ee20000002600 */
[----:B------:R-:W-:-:S04]  /*8440*/  IMAD.MOV.U32 R7, RZ, RZ, R17 ;  /* 0x000000ffff077224 */ /* 0x000fc800078e0011 */
[----:B------:R-:W1:Y:S08]  /*8450*/  LDC R15, c[0x0][0x144] ;  /* 0x00005100ff0f7b82 */ /* 0x000e700000000800 */
[----:B------:R-:W1:Y:S08]  /*8460*/  LDC R0, c[0x0][0x630] ;  /* 0x00018c00ff007b82 */ /* 0x000e700000000800 */
[----:B------:R-:W1:Y:S01]  /*8470*/  LDC.64 R12, c[0x0][0x620] ;  /* 0x00018800ff0c7b82 */ /* 0x000e620000000a00 */
[----:B--2---:R-:W-:-:S04]  /*8480*/  ISETP.NE.U32.AND P0, PT, R8, RZ, PT ;  /* 0x000000ff0800720c */ /* 0x004fc80003f05070 */
[----:B------:R-:W-:Y:S02]  /*8490*/  ISETP.NE.AND.EX P0, PT, R9, RZ, PT, P0 ;  /* 0x000000ff0900720c */ /* 0x000fe40003f05300 */
[----:B0-----:R-:W-:-:S05]  /*84a0*/  I2FP.F32.U32 R2, R10 ;  /* 0x0000000a00027245 */ /* 0x001fca0000201000 */
[----:B------:R-:W-:-:S04]  /*84b0*/  FMUL R2, R2, UR4 ;  /* 0x0000000402027c20 */ /* 0x000fc80008400000 */
[----:B------:R0:W2:Y:S02]  /*84c0*/  F2I.U32.TRUNC.NTZ R14, R2 ;  /* 0x00000002000e7305 */ /* 0x0000a4000020f000 */
[----:B---3--:R-:W-:Y:S05]  /*84d0*/  @!P0 BRA `(.L_x_292) ;  /* 0x0000000000288947 */ /* 0x008fea0003800000 */
[----:B------:R-:W3:Y:S02]  /*84e0*/  LDC R3, c[0x0][0x634] ;  /* 0x00018d00ff037b82 */ /* 0x000ee40000000800 */
[----:B---3--:R-:W-:-:S05]  /*84f0*/  IADD3 R7, P0, R18, R3, RZ ;  /* 0x0000000312077210 */ /* 0x008fca0007f1e0ff */
[----:B-1----:R-:W-:-:S04]  /*8500*/  IMAD.X R11, RZ, RZ, R17, P0 ;  /* 0x000000ffff0b7224 */ /* 0x002fc800000e0611 */
[----:B0-----:R-:W-:-:S04]  /*8510*/  IMAD.WIDE.U32 R2, R11, R8, RZ ;  /* 0x000000080b027225 */ /* 0x001fc800078e00ff */
[----:B----4-:R-:W-:-:S04]  /*8520*/  IMAD.WIDE.U32 R4, P0, R7, R9, R2 ;  /* 0x0000000907047225 */ /* 0x010fc80007800002 */
[----:B------:R-:W-:-:S04]  /*8530*/  IMAD.WIDE.U32 R2, R7, R8, RZ ;  /* 0x0000000807027225 */ /* 0x000fc800078e00ff */
[----:B------:R-:W-:Y:S01]  /*8540*/  IMAD.X R7, RZ, RZ, RZ, P0 ;  /* 0x000000ffff077224 */ /* 0x000fe200000e06ff */
[----:B------:R-:W-:Y:S01]  /*8550*/  IADD3 RZ, P0, R3, R4, RZ ;  /* 0x0000000403ff7210 */ /* 0x000fe20007f1e0ff */
[----:B------:R-:W-:-:S04]  /*8560*/  IMAD.MOV.U32 R6, RZ, RZ, R5 ;  /* 0x000000ffff067224 */ /* 0x000fc800078e0005 */
[----:B------:R-:W-:-:S08]  /*8570*/  IMAD.WIDE.U32.X R6, R11, R9, R6, P0 ;  /* 0x000000090b067225 */ /* 0x000fd000000e0406 */
.L_x_292:
[----:B------:R-:W3:Y:S01]  /*8580*/  LDC.64 R26, c[0x0][0x640] ;  /* 0x00019000ff1a7b82 */ /* 0x000ee20000000a00 */
[-C--:B-1----:R-:W-:Y:S01]  /*8590*/  SHF.R.U64 R11, R6, R0.reuse, R7 ;  /* 0x00000000060b7219 */ /* 0x082fe20000001207 */
[----:B------:R-:W-:Y:S01]  /*85a0*/  IMAD.MOV.U32 R19, RZ, RZ, R17 ;  /* 0x000000ffff137224 */ /* 0x000fe200078e0011 */
[----:B------:R-:W-:Y:S01]  /*85b0*/  SHF.R.U32.HI R0, RZ, R0, R7 ;  /* 0x00000000ff007219 */ /* 0x000fe20000011607 */
[----:B--2---:R-:W-:Y:S01]  /*85c0*/  IMAD.MOV R14, RZ, RZ, -R14 ;  /* 0x000000ffff0e7224 */ /* 0x004fe200078e0a0e */
[----:B----4-:R-:W-:Y:S01]  /*85d0*/  IADD3 R5, P0, RZ, -R11, RZ ;  /* 0x8000000bff057210 */ /* 0x010fe20007f1e0ff */
[----:B------:R-:W-:Y:S01]  /*85e0*/  ULDC UR4, c[0x0][0x154] ;  /* 0x0000550000047ab9 */ /* 0x000fe20000000800 */
[----:B------:R-:W-:Y:S01]  /*85f0*/  IMAD.MOV.U32 R7, RZ, RZ, 0x1 ;  /* 0x00000001ff077424 */ /* 0x000fe200078e00ff */
[----:B------:R-:W1:Y:S01]  /*8600*/  LDC R4, c[0x0][0x618] ;  /* 0x00018600ff047b82 */ /* 0x000e620000000800 */
[----:B------:R-:W-:Y:S02]  /*8610*/  IMAD R22, R15, R14, R10 ;  /* 0x0000000e0f167224 */ /* 0x000fe400078e020a */
[----:B------:R-:W-:-:S04]  /*8620*/  IMAD.X R3, RZ, RZ, ~R0, P0 ;  /* 0x000000ffff037224 */ /* 0x000fc800000e0e00 */
[-C--:B------:R-:W-:Y:S01]  /*8630*/  IMAD R0, R3, R12.reuse, RZ ;  /* 0x0000000c03007224 */ /* 0x080fe200078e02ff */
[----:B------:R-:W2:Y:S01]  /*8640*/  LDC R6, c[0x0][0x608] ;  /* 0x00018200ff067b82 */ /* 0x000ea20000000800 */
[----:B0-----:R-:W-:-:S04]  /*8650*/  IMAD.WIDE.U32 R2, R5, R12, R18 ;  /* 0x0000000c05027225 */ /* 0x001fc800078e0012 */
[----:B------:R-:W-:Y:S01]  /*8660*/  IMAD R5, R5, R13, R0 ;  /* 0x0000000d05057224 */ /* 0x000fe200078e0200 */
[----:B------:R-:W-:Y:S02]  /*8670*/  I2FP.F32.U32 R0, R20 ;  /* 0x0000001400007245 */ /* 0x000fe40000201000 */
[----:B------:R-:W0:Y:S01]  /*8680*/  LDC R24, c[0x0][0x658] ;  /* 0x00019600ff187b82 */ /* 0x000e220000000800 */
[----:B------:R-:W-:Y:S01]  /*8690*/  IMAD.IADD R3, R3, 0x1, R5 ;  /* 0x0000000103037824 */ /* 0x000fe200078e0205 */
[----:B---3--:R-:W-:Y:S01]  /*86a0*/  ISETP.NE.U32.AND P0, PT, R26, RZ, PT ;  /* 0x000000ff1a00720c */ /* 0x008fe20003f05070 */
[----:B------:R-:W-:Y:S01]  /*86b0*/  FMUL R0, R0, UR4 ;  /* 0x0000000400007c20 */ /* 0x000fe20008400000 */
[----:B------:R-:W-:Y:S02]  /*86c0*/  IMAD.MOV.U32 R5, RZ, RZ, -0x1 ;  /* 0xffffffffff057424 */ /* 0x000fe400078e00ff */
[----:B------:R-:W-:Y:S01]  /*86d0*/  ISETP.NE.AND.EX P0, PT, R27, RZ, PT, P0 ;  /* 0x000000ff1b00720c */ /* 0x000fe20003f05300 */
[----:B------:R3:W4:Y:S01]  /*86e0*/  F2I.U32.TRUNC.NTZ R12, R0 ;  /* 0x00000000000c7305 */ /* 0x000722000020f000 */
[----:B------:R-:W3:Y:S01]  /*86f0*/  LDC R15, c[0x0][0x148] ;  /* 0x00005200ff0f7b82 */ /* 0x000ee20000000800 */
[----:B-1----:R-:W-:-:S02]  /*8700*/  SHF.R.U64 R10, R2, R4, R3 ;  /* 0x00000004020a7219 */ /* 0x002fc40000001203 */
[----:B------:R-:W-:-:S05]  /*8710*/  SHF.R.U32.HI R3, RZ, R4, R3 ;  /* 0x00000004ff037219 */ /* 0x000fca0000011603 */
[----:B------:R-:W1:Y:S01]  /*8720*/  LDC R14, c[0x0][0x600] ;  /* 0x00018000ff0e7b82 */ /* 0x000e620000000800 */
[-CC-:B--2---:R-:W-:Y:S02]  /*8730*/  SHF.R.U64 R8, R10, R6.reuse, R3.reuse ;  /* 0x000000060a087219 */ /* 0x184fe40000001203 */
[----:B------:R-:W-:-:S05]  /*8740*/  SHF.R.U32.HI R3, RZ, R6, R3 ;  /* 0x00000006ff037219 */ /* 0x000fca0000011603 */
[----:B------:R-:W2:Y:S01]  /*8750*/  LDC R21, c[0x0][0x648] ;  /* 0x00019200ff157b82 */ /* 0x000ea20000000800 */
[-CC-:B0-----:R-:W-:Y:S02]  /*8760*/  SHF.R.U64 R13, R8, R24.reuse, R3.reuse ;  /* 0x00000018080d7219 */ /* 0x181fe40000001203 */
[-C--:B------:R-:W-:Y:S02]  /*8770*/  SHF.L.U32 R5, R5, R24.reuse, RZ ;  /* 0x0000001805057219 */ /* 0x080fe400000006ff */
[-C--:B------:R-:W-:Y:S01]  /*8780*/  SHF.R.U32.HI R3, RZ, R24.reuse, R3 ;  /* 0x00000018ff037219 */ /* 0x080fe20000011603 */
[----:B------:R-:W-:Y:S01]  /*8790*/  IMAD.MOV.U32 R2, RZ, RZ, R13 ;  /* 0x000000ffff027224 */ /* 0x000fe200078e000d */
[----:B------:R-:W-:Y:S01]  /*87a0*/  SHF.L.U32 R24, R7, R24, RZ ;  /* 0x0000001807187219 */ /* 0x000fe200000006ff */
[----:B------:R-:W0:Y:S01]  /*87b0*/  LDC R25, c[0x0][0x638] ;  /* 0x00018e00ff197b82 */ /* 0x000e220000000800 */
[----:B------:R-:W-:-:S07]  /*87c0*/  LOP3.LUT R19, RZ, R5, RZ, 0x33, !PT ;  /* 0x00000005ff137212 */ /* 0x000fce00078e33ff */
[----:B------:R-:W0:Y:S01]  /*87d0*/  LDC R28, c[0x0][0x610] ;  /* 0x00018400ff1c7b82 */ /* 0x000e220000000800 */
[----:B----4-:R-:W-:Y:S05]  /*87e0*/  @!P0 BRA `(.L_x_293) ;  /* 0x0000000000288947 */ /* 0x010fea0003800000 */
[----:B---3--:R-:W3:Y:S02]  /*87f0*/  LDC R0, c[0x0][0x64c] ;  /* 0x00019300ff007b82 */ /* 0x008ee40000000800 */
[----:B---3--:R-:W-:-:S05]  /*8800*/  IADD3 R7, P0, R13, R0, RZ ;  /* 0x000000000d077210 */ /* 0x008fca0007f1e0ff */
        /* <DEDUP_REMOVED lines=8> */
.L_x_293:
[----:B------:R-:W4:Y:S01]  /*8890*/  LDC R4, c[0x0][0x65c] ;  /* 0x00019700ff047b82 */ /* 0x000f220000000800 */
[----:B--23--:R-:W-:Y:S01]  /*88a0*/  SHF.R.U64 R0, R2, R21, R3 ;  /* 0x0000001502007219 */ /* 0x00cfe20000001203 */
[----:B-1----:R-:W-:Y:S01]  /*88b0*/  VIADD R3, R14, 0xffffffff ;  /* 0xffffffff0e037836 */ /* 0x002fe20000000000 */
[----:B------:R-:W-:Y:S01]  /*88c0*/  LOP3.LUT R19, R8, R19, RZ, 0xc0, !PT ;  /* 0x0000001308137212 */ /* 0x000fe200078ec0ff */
[----:B------:R-:W-:Y:S02]  /*88d0*/  IMAD.MOV R12, RZ, RZ, -R12 ;  /* 0x000000ffff0c7224 */ /* 0x000fe400078e0a0c */
[----:B------:R-:W-:Y:S01]  /*88e0*/  IMAD.MOV R2, RZ, RZ, -R0 ;  /* 0x000000ffff027224 */ /* 0x000fe200078e0a00 */
[----:B------:R-:W-:Y:S01]  /*88f0*/  LOP3.LUT R3, R10, R3, RZ, 0xc0, !PT ;  /* 0x000000030a037212 */ /* 0x000fe200078ec0ff */
[----:B------:R-:W-:Y:S02]  /*8900*/  IMAD R19, R24, R0, R19 ;  /* 0x0000000018137224 */ /* 0x000fe400078e0213 */
[----:B0-----:R-:W-:-:S04]  /*8910*/  IMAD R0, R2, R25, R13 ;  /* 0x0000001902007224 */ /* 0x001fc800078e020d */
[----:B------:R-:W-:Y:S01]  /*8920*/  IMAD R2, R0, R14, R3 ;  /* 0x0000000e00027224 */ /* 0x000fe200078e0203 */
[----:B----4-:R-:W-:Y:S01]  /*8930*/  ISETP.NE.AND P0, PT, R4, 0x1, PT ;  /* 0x000000010400780c */ /* 0x010fe20003f05270 */
[----:B------:R-:W-:-:S05]  /*8940*/  IMAD.MOV.U32 R4, RZ, RZ, 0x1 ;  /* 0x00000001ff047424 */ /* 0x000fca00078e00ff */
[----:B------:R-:W-:-:S07]  /*8950*/  PRMT R0, R4, 0x7610, R0 ;  /* 0x0000761004007816 */ /* 0x000fce0000000000 */
[----:B------:R-:W-:-:S04]  /*8960*/  @P0 IMAD R22, R15, R12, R20 ;  /* 0x0000000c0f160224 */ /* 0x000fc800078e0214 */
[----:B------:R-:W-:-:S05]  /*8970*/  IMAD R19, R19, R28, R22 ;  /* 0x0000001c13137224 */ /* 0x000fca00078e0216 */
[----:B------:R-:W-:Y:S02]  /*8980*/  SEL R22, R2, R19, !P0 ;  /* 0x0000001302167207 */ /* 0x000fe40004000000 */
[----:B------:R-:W-:Y:S01]  /*8990*/  SEL R19, R19, R2, !P0 ;  /* 0x0000000213137207 */ /* 0x000fe20004000000 */
[----:B------:R-:W-:-:S07]  /*89a0*/  IMAD.MOV.U32 R2, RZ, RZ, R11 ;  /* 0x000000ffff027224 */ /* 0x000fce00078e000b */
.L_x_291:
[----:B------:R-:W-:Y:S02]  /*89b0*/  LOP3.LUT P0, RZ, R0, 0xff, RZ, 0xc0, !PT ;  /* 0x000000ff00ff7812 */ /* 0x000fe4000780c0ff */
[----:B------:R-:W-:-:S11]  /*89c0*/  LOP3.LUT R163, R163, 0x1, RZ, 0x3c, !PT ;  /* 0x00000001a3a37812 */ /* 0x000fd600078e3cff */
[----:B------:R-:W-:Y:S05]  /*89d0*/  @P0 BRA `(.L_x_294) ;  /* 0xffffff8800a00947 */ /* 0x000fea000383ffff */
[----:B------:R-:W-:Y:S05]  /*89e0*/  EXIT ;  /* 0x000000000000794d */ /* 0x000fea0003800000 */
.L_x_13:
[----:B------:R-:W-:-:S08]  /*89f0*/  ISETP.NE.AND P0, PT, R0, RZ, PT ;  /* 0x000000ff0000720c */ /* 0x000fd00003f05270 */
[----:B0-----:R-:W0:-:S00]  /*8a00*/  USETMAXREG.DEALLOC.CTAPOOL 0x28 ;  /* 0x00000028000079c8 */ /* 0x001e0000080e0500 */
[----:B------:R-:W-:Y:S05]  /*8a10*/  @P0 EXIT ;  /* 0x000000000000094d */ /* 0x000fea0003800000 */
[----:B0-----:R-:W-:Y:S01]  /*8a20*/  LOP3.LUT P0, RZ, R8, 0xff, RZ, 0xc0, !PT ;  /* 0x000000ff08ff7812 */ /* 0x001fe2000780c0ff */
[----:B------:R-:W-:Y:S02]  /*8a30*/  IMAD.MOV.U32 R0, RZ, RZ, 0x1 ;  /* 0x00000001ff007424 */ /* 0x000fe400078e00ff */
[----:B------:R-:W-:-:S10]  /*8a40*/  IMAD.MOV.U32 R7, RZ, RZ, RZ ;  /* 0x000000ffff077224 */ /* 0x000fd400078e00ff */
[----:B------:R-:W-:Y:S05]  /*8a50*/  @!P0 BRA `(.L_x_295) ;  /* 0x0000000c001c8947 */ /* 0x000fea0003800000 */
[----:B------:R-:W-:Y:S01]  /*8a60*/  LOP3.LUT P0, RZ, R4, 0x1f, RZ, 0xc0, !PT ;  /* 0x0000001f04ff7812 */ /* 0x000fe2000780c0ff */
[----:B------:R-:W-:Y:S01]  /*8a70*/  ULDC UR5, c[0x0][0x658] ;  /* 0x0001960000057ab9 */ /* 0x000fe20000000800 */
[----:B------:R-:W-:Y:S01]  /*8a80*/  UMOV UR6, 0xffffffff ;  /* 0xffffffff00067882 */ /* 0x000fe20000000000 */
[----:B------:R-:W-:Y:S01]  /*8a90*/  BSSY B0, `(.L_x_295) ;  /* 0x00000c3000007945 */ /* 0x000fe20003800000 */
[----:B------:R-:W-:Y:S01]  /*8aa0*/  USHF.L.U32 UR6, UR6, UR5, URZ ;  /* 0x0000000506067299 */ /* 0x000fe2000800063f */
[C---:B------:R-:W-:Y:S01]  /*8ab0*/  ISETP.NE.AND P2, PT, R3.reuse, RZ, PT ;  /* 0x000000ff0300720c */ /* 0x040fe20003f45270 */
[----:B------:R-:W-:Y:S01]  /*8ac0*/  IMAD.MOV.U32 R8, RZ, RZ, 0x1 ;  /* 0x00000001ff087424 */ /* 0x000fe200078e00ff */
[----:B------:R-:W-:Y:S01]  /*8ad0*/  ISETP.NE.OR P0, PT, R3, RZ, !P0 ;  /* 0x000000ff0300720c */ /* 0x000fe20004705670 */
[----:B------:R-:W-:Y:S01]  /*8ae0*/  IMAD.MOV.U32 R0, RZ, RZ, 0x1 ;  /* 0x00000001ff007424 */ /* 0x000fe200078e00ff */
[----:B------:R-:W-:Y:S01]  /*8af0*/  LOP3.LUT R6, R16, 0x2, RZ, 0xfc, !PT ;  /* 0x0000000210067812 */ /* 0x000fe200078efcff */
[----:B------:R-:W-:Y:S01]  /*8b00*/  IMAD.MOV.U32 R7, RZ, RZ, RZ ;  /* 0x000000ffff077224 */ /* 0x000fe200078e00ff */
[----:B------:R-:W-:Y:S01]  /*8b10*/  ULDC UR4, c[0x0][0x600] ;  /* 0x0001800000047ab9 */ /* 0x000fe20000000800 */
[----:B------:R-:W-:Y:S01]  /*8b20*/  UMOV UR7, 0x1 ;  /* 0x0000000100077882 */ /* 0x000fe20000000000 */
[----:B------:R-:W-:-:S02]  /*8b30*/  UIADD3 UR19, UR40, 0x1, URZ ;  /* 0x0000000128137890 */ /* 0x000fc4000fffe03f */
[----:B------:R-:W-:Y:S02]  /*8b40*/  UIADD3 UR15, UR4, -0x1, URZ ;  /* 0xffffffff040f7890 */ /* 0x000fe4000fffe03f */
[----:B------:R-:W-:Y:S02]  /*8b50*/  USHF.L.U32 UR17, UR7, UR5, URZ ;  /* 0x0000000507117299 */ /* 0x000fe4000800063f */
[----:B------:R-:W-:Y:S01]  /*8b60*/  ULOP3.LUT UR16, URZ, UR6, URZ, 0x33, !UPT ;  /* 0x000000063f107292 */ /* 0x000fe2000f8e333f */
[----:B------:R-:W-:-:S11]  /*8b70*/  ULDC.64 UR20, c[0x0][0x198] ;  /* 0x0000660000147ab9 */ /* 0x000fd60000000a00 */
.L_x_307:
[----:B------:R-:W-:-:S03]  /*8b80*/  UMOV UR4, 0xffffffff ;  /* 0xffffffff00047882 */ /* 0x000fc60000000000 */
[----:B------:R-:W-:Y:S05]  /*8b90*/  BRA.DIV UR4, `(.L_x_296) ;  /* 0x0000001204287947 */ /* 0x000fea000b800000 */
[----:B------:R-:W-:-:S13]  /*8ba0*/  ELECT P6, URZ, PT ;  /* 0x00000000003f782f */ /* 0x000fda00038c0000 */
.L_x_322:
[----:B------:R-:W0:Y:S01]  /*8bb0*/  LDC R3, c[0x0][0x28c] ;  /* 0x0000a300ff037b82 */ /* 0x000e220000000800 */
[----:B------:R-:W-:Y:S01]  /*8bc0*/  BSSY B1, `(.L_x_297) ;  /* 0x0000037000017945 */ /* 0x000fe20003800000 */
[----:B0-----:R-:W-:-:S13]  /*8bd0*/  ISETP.LT.OR P6, PT, R3, 0x1, !P6 ;  /* 0x000000010300780c */ /* 0x001fda00077c1670 */
[----:B------:R-:W-:Y:S05]  /*8be0*/  @P6 BRA `(.L_x_298) ;  /* 0x0000000000d06947 */ /* 0x000fea0003800000 */
[----:B------:R-:W-:Y:S02]  /*8bf0*/  IMAD.SHL.U32 R22, R22, 0x100, RZ ;  /* 0x0000010016167824 */ /* 0x000fe400078e00ff */
[----:B------:R-:W-:Y:S02]  /*8c00*/  IMAD.SHL.U32 R19, R19, 0x40, RZ ;  /* 0x0000004013137824 */ /* 0x000fe400078e00ff */
[----:B------:R-:W-:Y:S02]  /*8c10*/  IMAD.MOV.U32 R12, RZ, RZ, RZ ;  /* 0x000000ffff0c7224 */ /* 0x000fe400078e00ff */
[----:B------:R-:W-:Y:S02]  /*8c20*/  IMAD.U32 R13, RZ, RZ, UR19 ;  /* 0x00000013ff0d7e24 */ /* 0x000fe4000f8e00ff */
[----:B------:R-:W-:Y:S02]  /*8c30*/  IMAD.MOV.U32 R3, RZ, RZ, R0 ;  /* 0x000000ffff037224 */ /* 0x000fe400078e0000 */
[----:B------:R-:W-:-:S07]  /*8c40*/  IMAD.MOV.U32 R4, RZ, RZ, R7 ;  /* 0x000000ffff047224 */ /* 0x000fce00078e0007 */
.L_x_302:
[----:B------:R-:W0:Y:S01]  /*8c50*/  S2R R10, SR_CgaCtaId ;  /* 0x00000000000a7919 */ /* 0x000e220000008800 */
[----:B------:R-:W-:Y:S01]  /*8c60*/  MOV R5, 0x400 ;  /* 0x0000040000057802 */ /* 0x000fe20000000f00 */
[----:B------:R-:W1:Y:S03]  /*8c70*/  @!P2 LDC R9, c[0x0][0x500] ;  /* 0x00014000ff09ab82 */ /* 0x000e660000000800 */
[----:B0-----:R-:W-:Y:S02]  /*8c80*/  LEA R11, R10, R5, 0x18 ;  /* 0x000000050a0b7211 */ /* 0x001fe400078ec0ff */
[----:B------:R-:W-:-:S03]  /*8c90*/  SHF.L.U32 R5, R3, 0x1f, RZ ;  /* 0x0000001f03057819 */ /* 0x000fc600000006ff */
[----:B------:R-:W-:-:S04]  /*8ca0*/  IMAD R10, R4, 0x8, R11 ;  /* 0x00000008040a7824 */ /* 0x000fc800078e020b */
[----:B------:R-:W0:Y:S02]  /*8cb0*/  SYNCS.PHASECHK.TRANS64.TRYWAIT P1, [R10+URZ+0x30], R5 ;  /* 0x000030050a0075a7 */ /* 0x000e24000802017f */
[----:B01----:R-:W-:Y:S05]  /*8cc0*/  @!P1 BRA `(.L_x_299) ;  /* 0x0000000c00fc9947 */ /* 0x003fea0003800000 */
.L_x_323:
[----:B0-----:R-:W-:Y:S01]  /*8cd0*/  PRMT R5, R6, 0x9910, RZ ;  /* 0x0000991006057816 */ /* 0x001fe200000000ff */
[----:B------:R0:W-:Y:S03]  /*8ce0*/  @!P2 SYNCS.ARRIVE.TRANS64 RZ, [R10+URZ], R9 ;  /* 0x000000090affa9a7 */ /* 0x0001e6000800003f */
[----:B------:R-:W-:-:S13]  /*8cf0*/  ISETP.NE.AND P1, PT, R5, 0x2, PT ;  /* 0x000000020500780c */ /* 0x000fda0003f25270 */
[----:B0-----:R-:W-:Y:S05]  /*8d00*/  @P1 BRA `(.L_x_300) ;  /* 0x0000000000041947 */ /* 0x001fea0003800000 */
[----:B------:R-:W-:Y:S01]  /*8d10*/  BPT.TRAP 0x1 ;  /* 0x000000040000795c */ /* 0x000fe20000300000 */
.L_x_300:
[----:B------:R-:W-:Y:S05]  /*8d20*/  @P0 BRA `(.L_x_301) ;  /* 0x0000000000040947 */ /* 0x000fea0003800000 */
[----:B------:R-:W-:Y:S01]  /*8d30*/  BPT.TRAP 0x1 ;  /* 0x000000040000795c */ /* 0x000fe20000300000 */
.L_x_301:
[--C-:B------:R-:W-:Y:S01]  /*8d40*/  IMAD R5, R4, 0x2000, R11.reuse ;  /* 0x0000200004057824 */ /* 0x100fe200078e020b */
[----:B------:R-:W-:Y:S01]  /*8d50*/  R2UR UR9, R10 ;  /* 0x000000000a0972ca */ /* 0x000fe200000e0000 */
[C---:B------:R-:W-:Y:S01]  /*8d60*/  IMAD R11, R4.reuse, 0x8000, R11 ;  /* 0x00008000040b7824 */ /* 0x040fe200078e020b */
[----:B------:R-:W-:Y:S01]  /*8d70*/  UIADD3 UR4, UP0, UR20, 0xf0, URZ ;  /* 0x000000f014047890 */ /* 0x000fe2000ff1e03f */
[----:B------:R-:W-:Y:S01]  /*8d80*/  VIADD R13, R13, 0xffffffff ;  /* 0xffffffff0d0d7836 */ /* 0x000fe20000000000 */
[----:B------:R-:W-:Y:S01]  /*8d90*/  R2UR UR5, R5 ;  /* 0x00000000050572ca */ /* 0x000fe200000e0000 */
[----:B------:R-:W-:Y:S01]  /*8da0*/  UIADD3 UR22, UP1, UR20, 0x1f0, URZ ;  /* 0x000001f014167890 */ /* 0x000fe2000ff3e03f */
[----:B------:R-:W-:Y:S01]  /*8db0*/  R2UR UR8, R11 ;  /* 0x000000000b0872ca */ /* 0x000fe200000e0000 */
[----:B------:R-:W-:Y:S01]  /*8dc0*/  VIADD R4, R4, 0x1 ;  /* 0x0000000104047836 */ /* 0x000fe20000000000 */
[----:B------:R-:W-:Y:S01]  /*8dd0*/  R2UR UR11, R19 ;  /* 0x00000000130b72ca */ /* 0x000fe200000e0000 */
[----:B------:R-:W-:Y:S01]  /*8de0*/  UIADD3.X UR23, URZ, UR21, URZ, UP1, !UPT ;  /* 0x000000153f177290 */ /* 0x000fe20008ffe43f */
[----:B------:R-:W-:Y:S01]  /*8df0*/  R2UR UR10, R12 ;  /* 0x000000000c0a72ca */ /* 0x000fe200000e0000 */
[----:B------:R-:W-:Y:S01]  /*8e00*/  UMOV UR6, 0x0 ;  /* 0x0000000000067882 */ /* 0x000fe20000000000 */
[----:B------:R-:W-:Y:S01]  /*8e10*/  R2UR UR12, R2 ;  /* 0x00000000020c72ca */ /* 0x000fe200000e0000 */
[----:B------:R-:W-:Y:S01]  /*8e20*/  UMOV UR7, 0x10000000 ;  /* 0x1000000000077882 */ /* 0x000fe20000000000 */
[----:B------:R-:W-:Y:S01]  /*8e30*/  R2UR UR18, R22 ;  /* 0x00000000161272ca */ /* 0x000fe200000e0000 */
[----:B------:R-:W-:Y:S01]  /*8e40*/  VIADD R12, R12, 0x80 ;  /* 0x000000800c0c7836 */ /* 0x000fe20000000000 */
[----:B------:R-:W-:Y:S01]  /*8e50*/  ISETP.GT.AND P3, PT, R13, 0x1, PT ;  /* 0x000000010d00780c */ /* 0x000fe20003f64270 */
[----:B------:R-:W-:Y:S01]  /*8e60*/  UIADD3 UR13, UR5, 0x180, URZ ;  /* 0x00000180050d7890 */ /* 0x000fe2000fffe03f */
[----:B------:R-:W-:Y:S01]  /*8e70*/  ISETP.NE.AND P1, PT, R4, 0x6, PT ;  /* 0x000000060400780c */ /* 0x000fe20003f25270 */
[----:B------:R-:W-:-:S02]  /*8e80*/  UIADD3.X UR5, URZ, UR21, URZ, UP0, !UPT ;  /* 0x000000153f057290 */ /* 0x000fc400087fe43f */
[----:B------:R-:W-:Y:S01]  /*8e90*/  UIADD3 UR14, UR8, 0xc180, URZ ;  /* 0x0000c180080e7890 */ /* 0x000fe2000fffe03f */
[----:B------:R-:W-:Y:S02]  /*8ea0*/  SEL R10, RZ, 0x1, P1 ;  /* 0x00000001ff0a7807 */ /* 0x000fe40000800000 */
[----:B------:R-:W-:Y:S01]  /*8eb0*/  UMOV UR8, UR13 ;  /* 0x0000000d00087c82 */ /* 0x000fe20008000000 */
[----:B------:R-:W-:Y:S02]  /*8ec0*/  SEL R4, R4, RZ, P1 ;  /* 0x000000ff04047207 */ /* 0x000fe40000800000 */
[----:B------:R-:W-:Y:S01]  /*8ed0*/  LOP3.LUT R3, R3, R10, RZ, 0x3c, !PT ;  /* 0x0000000a03037212 */ /* 0x000fe200078e3cff */
[----:B------:R0:W-:Y:S02]  /*8ee0*/  UTMALDG.3D [UR8], [UR4], desc[UR6] ;  /* 0x00000608040075b4 */ /* 0x0001e40008011000 */
[----:B0-----:R-:W-:Y:S01]  /*8ef0*/  UMOV UR8, UR14 ;  /* 0x0000000e00087c82 */ /* 0x001fe20008000000 */
[----:B------:R-:W-:-:S02]  /*8f00*/  UMOV UR11, UR18 ;  /* 0x00000012000b7c82 */ /* 0x000fc40008000000 */
[----:B------:R0:W-:Y:S02]  /*8f10*/  UTMALDG.3D [UR8], [UR22], desc[UR6] ;  /* 0x00000608160075b4 */ /* 0x0001e40008011000 */
[----:B0-----:R-:W-:Y:S05]  /*8f20*/  @P3 BRA `(.L_x_302) ;  /* 0xfffffffc00483947 */ /* 0x001fea000383ffff */
.L_x_298:
[----:B------:R-:W-:Y:S05]  /*8f30*/  BSYNC B1 ;  /* 0x0000000000017941 */ /* 0x000fea0003800000 */
.L_x_297:
[----:B------:R-:W2:Y:S01]  /*8f40*/  LDL.64 R10, [R1] ;  /* 0x00000000010a7983 */ /* 0x000ea20000100a00 */
[----:B------:R-:W-:Y:S01]  /*8f50*/  LOP3.LUT P4, RZ, R8, 0xff, RZ, 0xc0, !PT ;  /* 0x000000ff08ff7812 */ /* 0x000fe2000788c0ff */
[----:B------:R-:W-:Y:S01]  /*8f60*/  VIADD R4, R7, UR40 ;  /* 0x0000002807047c36 */ /* 0x000fe20008000000 */
[----:B------:R-:W-:Y:S01]  /*8f70*/  ULDC.64 UR4, c[0x0][0x650] ;  /* 0x0001940000047ab9 */ /* 0x000fe20000000a00 */
[----:B------:R-:W-:Y:S01]  /*8f80*/  IMAD.U32 R7, RZ, RZ, UR40 ;  /* 0x00000028ff077e24 */ /* 0x000fe2000f8e00ff */
[----:B------:R-:W-:Y:S01]  /*8f90*/  UISETP.GE.U32.AND UP0, UPT, UR40, 0x6, UPT ;  /* 0x000000062800788c */ /* 0x000fe2000bf06070 */
[----:B------:R-:W-:Y:S01]  /*8fa0*/  BSSY B1, `(.L_x_303) ;  /* 0x000006f000017945 */ /* 0x000fe20003800000 */
[----:B------:R-:W-:Y:S01]  /*8fb0*/  ISETP.GT.U32.AND P1, PT, R4, 0x5, PT ;  /* 0x000000050400780c */ /* 0x000fe20003f24070 */
[----:B------:R-:W-:Y:S01]  /*8fc0*/  IMAD.MOV.U32 R19, RZ, RZ, -0x1 ;  /* 0xffffffffff137424 */ /* 0x000fe200078e00ff */
[----:B------:R-:W-:Y:S01]  /*8fd0*/  PRMT R8, RZ, 0x7610, R8 ;  /* 0x00007610ff087816 */ /* 0x000fe20000000008 */
[----:B------:R-:W-:Y:S01]  /*8fe0*/  IMAD.MOV.U32 R22, RZ, RZ, -0x1 ;  /* 0xffffffffff167424 */ /* 0x000fe200078e00ff */
[----:B------:R-:W-:-:S02]  /*8ff0*/  ISETP.LT.U32.AND P1, PT, R7, 0x6, P1 ;  /* 0x000000060700780c */ /* 0x000fc40000f21070 */
[----:B------:R-:W-:Y:S01]  /*9000*/  PLOP3.LUT P3, PT, PT, PT, UP0, 0x80, 0x0 ;  /* 0x000000000000781c */ /* 0x000fe20003f6f008 */
[----:B------:R-:W0:Y:S01]  /*9010*/  @P4 S2R R3, SR_CgaCtaId ;  /* 0x0000000000034919 */ /* 0x000e220000008800 */
[----:B------:R-:W-:-:S04]  /*9020*/  @P4 MOV R2, 0x400 ;  /* 0x0000040000024802 */ /* 0x000fc80000000f00 */
[----:B0-----:R-:W-:Y:S01]  /*9030*/  @P4 LEA R5, R3, R2, 0x18 ;  /* 0x0000000203054211 */ /* 0x001fe200078ec0ff */
[----:B------:R-:W-:-:S03]  /*9040*/  IMAD.WIDE.U32 R2, R4, -0x55555555, RZ ;  /* 0xaaaaaaab04027825 */ /* 0x000fc600078e00ff */
[----:B------:R0:W-:Y:S01]  /*9050*/  @P4 SYNCS.ARRIVE.TRANS64.A1T0 RZ, [R5+URZ+0x98], RZ ;  /* 0x000098ff05ff49a7 */ /* 0x0001e2000810003f */
[----:B------:R-:W-:Y:S01]  /*9060*/  IMAD.MOV.U32 R2, RZ, RZ, -0x1 ;  /* 0xffffffffff027424 */ /* 0x000fe200078e00ff */
[----:B0-----:R-:W-:Y:S02]  /*9070*/  SHF.R.U32.HI R5, RZ, 0x2, R3 ;  /* 0x00000002ff057819 */ /* 0x001fe40000011603 */
[----:B------:R-:W-:-:S03]  /*9080*/  SEL R3, RZ, 0x1, !P1 ;  /* 0x00000001ff037807 */ /* 0x000fc60004800000 */
[----:B------:R-:W-:Y:S01]  /*9090*/  IMAD R7, R5, -0x6, R4 ;  /* 0xfffffffa05077824 */ /* 0x000fe200078e0204 */
[----:B------:R-:W-:Y:S02]  /*90a0*/  LOP3.LUT R0, R0, R3, RZ, 0x3c, !PT ;  /* 0x0000000300007212 */ /* 0x000fe400078e3cff */
[----:B------:R-:W-:Y:S02]  /*90b0*/  PRMT R3, RZ, 0x7610, R3 ;  /* 0x00007610ff037816 */ /* 0x000fe40000000003 */
[----:B------:R-:W-:Y:S02]  /*90c0*/  @P3 LOP3.LUT R0, R0, 0x1, R5, 0x78, !PT ;  /* 0x0000000100003812 */ /* 0x000fe400078e7805 */
[----:B--2---:R-:W-:-:S04]  /*90d0*/  IADD3 R18, P4, R18, R10, RZ ;  /* 0x0000000a12127210 */ /* 0x004fc80007f9e0ff */
[----:B------:R-:W-:Y:S01]  /*90e0*/  ISETP.GE.U32.AND P1, PT, R18, UR4, PT ;  /* 0x0000000412007c0c */ /* 0x000fe2000bf26070 */
[----:B------:R-:W-:-:S05]  /*90f0*/  IMAD.X R17, R17, 0x1, R23, P4 ;  /* 0x0000000111117824 */ /* 0x000fca00020e0617 */
[----:B------:R-:W-:-:S13]  /*9100*/  ISETP.GE.U32.AND.EX P1, PT, R17, UR5, PT, P1 ;  /* 0x0000000511007c0c */ /* 0x000fda000bf26110 */
[----:B------:R-:W-:Y:S05]  /*9110*/  @P1 BRA `(.L_x_304) ;  /* 0x00000004005c1947 */ /* 0x000fea0003800000 */
[----:B------:R-:W0:Y:S01]  /*9120*/  S2R R11, SR_CTAID.X ;  /* 0x00000000000b7919 */ /* 0x000e220000002500 */
[----:B------:R-:W-:Y:S01]  /*9130*/  ULDC.64 UR4, c[0x0][0x628] ;  /* 0x00018a0000047ab9 */ /* 0x000fe20000000a00 */
[----:B------:R-:W1:Y:S01]  /*9140*/  LDC R12, c[0x0][0x144] ;  /* 0x00005100ff0c7b82 */ /* 0x000e620000000800 */
[----:B------:R-:W-:Y:S01]  /*9150*/  ISETP.NE.U32.AND P1, PT, RZ, UR4, PT ;  /* 0x00000004ff007c0c */ /* 0x000fe2000bf25070 */
[----:B------:R-:W2:Y:S01]  /*9160*/  S2R R9, SR_CTAID.Y ;  /* 0x0000000000097919 */ /* 0x000ea20000002600 */
[----:B------:R-:W-:Y:S01]  /*9170*/  ULDC UR6, c[0x0][0x150] ;  /* 0x0000540000067ab9 */ /* 0x000fe20000000800 */
[----:B------:R-:W-:Y:S01]  /*9180*/  ULDC UR7, c[0x0][0x630] ;  /* 0x00018c0000077ab9 */ /* 0x000fe20000000800 */
[----:B------:R-:W-:Y:S01]  /*9190*/  ISETP.NE.AND.EX P1, PT, RZ, UR5, PT, P1 ;  /* 0x00000005ff007c0c */ /* 0x000fe2000bf25310 */
[----:B------:R-:W-:Y:S01]  /*91a0*/  IMAD.MOV.U32 R2, RZ, RZ, R18 ;  /* 0x000000ffff027224 */ /* 0x000fe200078e0012 */
[----:B0-----:R-:W-:-:S05]  /*91b0*/  I2FP.F32.U32 R3, R11 ;  /* 0x0000000b00037245 */ /* 0x001fca0000201000 */
[----:B------:R-:W-:Y:S01]  /*91c0*/  FMUL R14, R3, UR6 ;  /* 0x00000006030e7c20 */ /* 0x000fe20008400000 */
[----:B------:R-:W-:-:S05]  /*91d0*/  IMAD.MOV.U32 R3, RZ, RZ, R17 ;  /* 0x000000ffff037224 */ /* 0x000fca00078e0011 */
[----:B--2---:R-:W-:Y:S05]  /*91e0*/  @!P1 BRA `(.L_x_305) ;  /* 0x0000000000289947 */ /* 0x004fea0003800000 */
[----:B------:R-:W-:Y:S02]  /*91f0*/  ULDC UR6, c[0x0][0x634] ;  /* 0x00018d0000067ab9 */ /* 0x000fe40000000800 */
[----:B------:R-:W-:-:S05]  /*9200*/  IADD3 R3, P1, R18, UR6, RZ ;  /* 0x0000000612037c10 */ /* 0x000fca000ff3e0ff */
[----:B------:R-:W-:-:S04]  /*9210*/  IMAD.X R13, RZ, RZ, R17, P1 ;  /* 0x000000ffff0d7224 */ /* 0x000fc800008e0611 */
[----:B------:R-:W-:-:S04]  /*9220*/  IMAD.WIDE.U32 R4, R13, UR4, RZ ;  /* 0x000000040d047c25 */ /* 0x000fc8000f8e00ff */
[----:B------:R-:W-:-:S04]  /*9230*/  IMAD.WIDE.U32 R4, P1, R3, UR5, R4 ;  /* 0x0000000503047c25 */ /* 0x000fc8000f820004 */
[----:B------:R-:W-:-:S04]  /*9240*/  IMAD.WIDE.U32 R2, R3, UR4, RZ ;  /* 0x0000000403027c25 */ /* 0x000fc8000f8e00ff */
[----:B------:R-:W-:Y:S01]  /*9250*/  IMAD.MOV.U32 R2, RZ, RZ, R5 ;  /* 0x000000ffff027224 */ /* 0x000fe200078e0005 */
[----:B------:R-:W-:Y:S01]  /*9260*/  IADD3 RZ, P3, R3, R4, RZ ;  /* 0x0000000403ff7210 */ /* 0x000fe20007f7e0ff */
[----:B------:R-:W-:-:S04]  /*9270*/  IMAD.X R3, RZ, RZ, RZ, P1 ;  /* 0x000000ffff037224 */ /* 0x000fc800008e06ff */
[----:B------:R-:W-:-:S08]  /*9280*/  IMAD.WIDE.U32.X R2, R13, UR5, R2, P3 ;  /* 0x000000050d027c25 */ /* 0x000fd000098e0402 */
.L_x_305:
[--C-:B------:R-:W-:Y:S01]  /*9290*/  SHF.R.U64 R10, R2, UR7, R3.reuse ;  /* 0x00000007020a7c19 */ /* 0x100fe20008001203 */
[----:B------:R-:W0:Y:S01]  /*92a0*/  F2I.U32.TRUNC.NTZ R14, R14 ;  /* 0x0000000e000e7305 */ /* 0x000e22000020f000 */
[----:B------:R-:W-:Y:S01]  /*92b0*/  SHF.R.U32.HI R2, RZ, UR7, R3 ;  /* 0x00000007ff027c19 */ /* 0x000fe20008011603 */
[----:B------:R-:W-:Y:S01]  /*92c0*/  ULDC.64 UR4, c[0x0][0x620] ;  /* 0x0001880000047ab9 */ /* 0x000fe20000000a00 */
[----:B------:R-:W-:Y:S01]  /*92d0*/  IADD3 R5, P1, RZ, -R10, RZ ;  /* 0x8000000aff057210 */ /* 0x000fe20007f3e0ff */
[----:B------:R-:W-:Y:S01]  /*92e0*/  IMAD.MOV.U32 R3, RZ, RZ, R17 ;  /* 0x000000ffff037224 */ /* 0x000fe200078e0011 */
[----:B------:R-:W-:-:S03]  /*92f0*/  ULDC.64 UR6, c[0x0][0x640] ;  /* 0x0001900000067ab9 */ /* 0x000fc60000000a00 */
[----:B------:R-:W-:Y:S01]  /*9300*/  IMAD.X R2, RZ, RZ, ~R2, P1 ;  /* 0x000000ffff027224 */ /* 0x000fe200008e0e02 */
[----:B------:R-:W-:-:S03]  /*9310*/  ISETP.NE.U32.AND P1, PT, RZ, UR6, PT ;  /* 0x00000006ff007c0c */ /* 0x000fc6000bf25070 */
[----:B------:R-:W-:Y:S01]  /*9320*/  IMAD R4, R2, UR4, RZ ;  /* 0x0000000402047c24 */ /* 0x000fe2000f8e02ff */
[----:B------:R-:W-:Y:S01]  /*9330*/  ISETP.NE.AND.EX P1, PT, RZ, UR7, PT, P1 ;  /* 0x00000007ff007c0c */ /* 0x000fe2000bf25310 */
[----:B------:R-:W-:-:S04]  /*9340*/  IMAD.MOV.U32 R2, RZ, RZ, R18 ;  /* 0x000000ffff027224 */ /* 0x000fc800078e0012 */
[----:B------:R-:W-:Y:S01]  /*9350*/  IMAD.WIDE.U32 R2, R5, UR4, R2 ;  /* 0x0000000405027c25 */ /* 0x000fe2000f8e0002 */
[----:B------:R-:W-:-:S03]  /*9360*/  ULDC UR4, c[0x0][0x618] ;  /* 0x0001860000047ab9 */ /* 0x000fc60000000800 */
[----:B------:R-:W-:Y:S01]  /*9370*/  IMAD R5, R5, UR5, R4 ;  /* 0x0000000505057c24 */ /* 0x000fe2000f8e0204 */
[----:B------:R-:W-:Y:S01]  /*9380*/  ULDC UR5, c[0x0][0x154] ;  /* 0x0000550000057ab9 */ /* 0x000fe20000000800 */
[----:B0-----:R-:W-:Y:S02]  /*9390*/  IMAD.MOV R4, RZ, RZ, -R14 ;  /* 0x000000ffff047224 */ /* 0x001fe400078e0a0e */
[----:B------:R-:W0:Y:S01]  /*93a0*/  LDC R14, c[0x0][0x148] ;  /* 0x00005200ff0e7b82 */ /* 0x000e220000000800 */
[----:B------:R-:W-:Y:S02]  /*93b0*/  IMAD.IADD R3, R3, 0x1, R5 ;  /* 0x0000000103037824 */ /* 0x000fe400078e0205 */
[----:B-1----:R-:W-:Y:S01]  /*93c0*/  IMAD R11, R12, R4, R11 ;  /* 0x000000040c0b7224 */ /* 0x002fe200078e020b */
[----:B------:R-:W-:Y:S02]  /*93d0*/  I2FP.F32.U32 R4, R9 ;  /* 0x0000000900047245 */ /* 0x000fe40000201000 */
[----:B------:R-:W-:-:S02]  /*93e0*/  SHF.R.U64 R12, R2, UR4, R3 ;  /* 0x00000004020c7c19 */ /* 0x000fc40008001203 */
[----:B------:R-:W-:Y:S01]  /*93f0*/  SHF.R.U32.HI R3, RZ, UR4, R3 ;  /* 0x00000004ff037c19 */ /* 0x000fe20008011603 */
[----:B------:R-:W-:Y:S01]  /*9400*/  FMUL R4, R4, UR5 ;  /* 0x0000000504047c20 */ /* 0x000fe20008400000 */
[----:B------:R-:W-:Y:S02]  /*9410*/  ULDC UR4, c[0x0][0x608] ;  /* 0x0001820000047ab9 */ /* 0x000fe40000000800 */
[--C-:B------:R-:W-:Y:S01]  /*9420*/  SHF.R.U64 R15, R12, UR4, R3.reuse ;  /* 0x000000040c0f7c19 */ /* 0x100fe20008001203 */
[----:B------:R1:W2:Y:S01]  /*9430*/  F2I.U32.TRUNC.NTZ R20, R4 ;  /* 0x0000000400147305 */ /* 0x0002a2000020f000 */
[----:B------:R-:W-:Y:S01]  /*9440*/  SHF.R.U32.HI R2, RZ, UR4, R3 ;  /* 0x00000004ff027c19 */ /* 0x000fe20008011603 */
[----:B------:R-:W-:-:S03]  /*9450*/  ULDC UR4, c[0x0][0x658] ;  /* 0x0001960000047ab9 */ /* 0x000fc60000000800 */
[--C-:B------:R-:W-:Y:S02]  /*9460*/  SHF.R.U64 R13, R15, UR4, R2.reuse ;  /* 0x000000040f0d7c19 */ /* 0x100fe40008001202 */
[----:B------:R-:W-:-:S03]  /*9470*/  SHF.R.U32.HI R19, RZ, UR4, R2 ;  /* 0x00000004ff137c19 */ /* 0x000fc60008011602 */
[----:B------:R-:W-:Y:S02]  /*9480*/  IMAD.MOV.U32 R2, RZ, RZ, R13 ;  /* 0x000000ffff027224 */ /* 0x000fe400078e000d */
[----:B------:R-:W-:Y:S01]  /*9490*/  IMAD.MOV.U32 R3, RZ, RZ, R19 ;  /* 0x000000ffff037224 */ /* 0x000fe200078e0013 */
[----:B-1----:R-:W-:Y:S06]  /*94a0*/  @!P1 BRA `(.L_x_306) ;  /* 0x0000000000289947 */ /* 0x002fec0003800000 */
        /* <DEDUP_REMOVED lines=10> */
.L_x_306:
[----:B------:R-:W1:Y:S01]  /*9550*/  LDC R4, c[0x0][0x65c] ;  /* 0x00019700ff047b82 */ /* 0x000e620000000800 */
[----:B------:R-:W-:Y:S01]  /*9560*/  ULDC UR4, c[0x0][0x648] ;  /* 0x0001920000047ab9 */ /* 0x000fe20000000800 */
[----:B------:R-:W-:Y:S01]  /*9570*/  LOP3.LUT R15, R15, UR16, RZ, 0xc0, !PT ;  /* 0x000000100f0f7c12 */ /* 0x000fe2000f8ec0ff */
[----:B--2---:R-:W-:Y:S01]  /*9580*/  IMAD.MOV R20, RZ, RZ, -R20 ;  /* 0x000000ffff147224 */ /* 0x004fe200078e0a14 */
[----:B------:R-:W-:Y:S01]  /*9590*/  SHF.R.U64 R2, R2, UR4, R3 ;  /* 0x0000000402027c19 */ /* 0x000fe20008001203 */
[----:B------:R-:W-:Y:S01]  /*95a0*/  ULDC UR4, c[0x0][0x638] ;  /* 0x00018e0000047ab9 */ /* 0x000fe20000000800 */
[----:B------:R-:W-:Y:S01]  /*95b0*/  LOP3.LUT R12, R12, UR15, RZ, 0xc0, !PT ;  /* 0x0000000f0c0c7c12 */ /* 0x000fe2000f8ec0ff */
[----:B------:R-:W-:Y:S01]  /*95c0*/  ULDC UR5, c[0x0][0x610] ;  /* 0x0001840000057ab9 */ /* 0x000fe20000000800 */
[----:B------:R-:W-:Y:S01]  /*95d0*/  IMAD.MOV.U32 R3, RZ, RZ, 0x1 ;  /* 0x00000001ff037424 */ /* 0x000fe200078e00ff */
[----:B-1----:R-:W-:Y:S01]  /*95e0*/  ISETP.NE.AND P1, PT, R4, 0x1, PT ;  /* 0x000000010400780c */ /* 0x002fe20003f25270 */
[----:B------:R-:W-:-:S02]  /*95f0*/  IMAD.MOV R4, RZ, RZ, -R2 ;  /* 0x000000ffff047224 */ /* 0x000fc400078e0a02 */
[----:B------:R-:W-:Y:S02]  /*9600*/  IMAD R2, R2, UR17, R15 ;  /* 0x0000001102027c24 */ /* 0x000fe4000f8e020f */
[----:B------:R-:W-:Y:S01]  /*9610*/  IMAD R13, R4, UR4, R13 ;  /* 0x00000004040d7c24 */ /* 0x000fe2000f8e020d */
[----:B------:R-:W-:-:S07]  /*9620*/  ULDC UR4, c[0x0][0x600] ;  /* 0x0001800000047ab9 */ /* 0x000fce0000000800 */
[----:B0-----:R-:W-:-:S04]  /*9630*/  @P1 IMAD R11, R14, R20, R9 ;  /* 0x000000140e0b1224 */ /* 0x001fc800078e0209 */
[----:B------:R-:W-:Y:S02]  /*9640*/  IMAD R11, R2, UR5, R11 ;  /* 0x00000005020b7c24 */ /* 0x000fe4000f8e020b */
[----:B------:R-:W-:-:S05]  /*9650*/  IMAD R2, R13, UR4, R12 ;  /* 0x000000040d027c24 */ /* 0x000fca000f8e020c */
[----:B------:R-:W-:Y:S02]  /*9660*/  SEL R22, R2, R11, !P1 ;  /* 0x0000000b02167207 */ /* 0x000fe40004800000 */
[----:B------:R-:W-:Y:S01]  /*9670*/  SEL R19, R11, R2, !P1 ;  /* 0x000000020b137207 */ /* 0x000fe20004800000 */
[----:B------:R-:W-:-:S07]  /*9680*/  IMAD.MOV.U32 R2, RZ, RZ, R10 ;  /* 0x000000ffff027224 */ /* 0x000fce00078e000a */
.L_x_304:
[----:B------:R-:W-:Y:S05]  /*9690*/  BSYNC B1 ;  /* 0x0000000000017941 */ /* 0x000fea0003800000 */
.L_x_303:
[----:B------:R-:W-:-:S13]  /*96a0*/  LOP3.LUT P1, RZ, R3, 0xff, RZ, 0xc0, !PT ;  /* 0x000000ff03ff7812 */ /* 0x000fda000782c0ff */
[----:B------:R-:W-:Y:S05]  /*96b0*/  @P1 BRA `(.L_x_307) ;  /* 0xfffffff400301947 */ /* 0x000fea000383ffff */
[----:B------:R-:W-:Y:S05]  /*96c0*/  BSYNC B0 ;  /* 0x0000000000007941 */ /* 0x000fea0003800000 */
.L_x_295:
[----:B------:R-:W-:-:S03]  /*96d0*/  UMOV UR4, 0xffffffff ;  /* 0xffffffff00047882 */ /* 0x000fc60000000000 */
[----:B------:R-:W-:Y:S05]  /*96e0*/  BRA.DIV UR4, `(.L_x_308) ;  /* 0x0000000604887947 */ /* 0x000fea000b800000 */
[----:B------:R-:W-:-:S13]  /*96f0*/  ELECT P6, URZ, PT ;  /* 0x00000000003f782f */ /* 0x000fda00038c0000 */
.L_x_326:
[----:B------:R-:W-:Y:S04]  /*9700*/  BSSY B0, `(.L_x_309) ;  /* 0x000003d000007945 */ /* 0x000fe80003800000 */
[----:B------:R-:W-:Y:S05]  /*9710*/  @!P6 BRA `(.L_x_310) ;  /* 0x0000000000ece947 */ /* 0x000fea0003800000 */
[----:B------:R-:W-:-:S04]  /*9720*/  LOP3.LUT R16, R16, 0x2, RZ, 0xfc, !PT ;  /* 0x0000000210107812 */ /* 0x000fc800078efcff */
[----:B------:R-:W-:-:S13]  /*9730*/  ISETP.NE.AND P0, PT, R16, 0x3, PT ;  /* 0x000000031000780c */ /* 0x000fda0003f05270 */
[----:B------:R-:W-:Y:S05]  /*9740*/  @!P0 BRA `(.L_x_311) ;  /* 0x0000000000048947 */ /* 0x000fea0003800000 */
[----:B------:R-:W-:Y:S01]  /*9750*/  BPT.TRAP 0x1 ;  /* 0x000000040000795c */ /* 0x000fe20000300000 */
.L_x_311:
[----:B------:R-:W0:Y:S01]  /*9760*/  S2R R3, SR_CgaCtaId ;  /* 0x0000000000037919 */ /* 0x000e220000008800 */
[----:B------:R-:W-:Y:S02]  /*9770*/  MOV R2, 0x400 ;  /* 0x0000040000027802 */ /* 0x000fe40000000f00 */
[----:B------:R-:W-:Y:S02]  /*9780*/  SHF.L.U32 R4, R0, 0x1f, RZ ;  /* 0x0000001f00047819 */ /* 0x000fe400000006ff */
[----:B0-----:R-:W-:-:S05]  /*9790*/  LEA R2, R3, R2, 0x18 ;  /* 0x0000000203027211 */ /* 0x001fca00078ec0ff */
[----:B------:R-:W-:-:S04]  /*97a0*/  VIADD R2, R2, 0x30 ;  /* 0x0000003002027836 */ /* 0x000fc80000000000 */
[C---:B------:R-:W-:Y:S02]  /*97b0*/  IMAD R9, R7.reuse, 0x8, R2 ;  /* 0x0000000807097824 */ /* 0x040fe400078e0202 */
[----:B------:R-:W-:Y:S02]  /*97c0*/  VIADD R7, R7, 0x1 ;  /* 0x0000000107077836 */ /* 0x000fe40000000000 */
[----:B------:R-:W0:Y:S03]  /*97d0*/  SYNCS.PHASECHK.TRANS64.TRYWAIT P0, [R9+URZ], R4 ;  /* 0x00000004090075a7 */ /* 0x000e26000800017f */
[----:B------:R-:W-:-:S04]  /*97e0*/  ISETP.NE.AND P1, PT, R7, 0x6, PT ;  /* 0x000000060700780c */ /* 0x000fc80003f25270 */
[----:B------:R-:W-:Y:S02]  /*97f0*/  SEL R3, RZ, 0x1, P1 ;  /* 0x00000001ff037807 */ /* 0x000fe40000800000 */
[----:B------:R-:W-:Y:S02]  /*9800*/  SEL R7, R7, RZ, P1 ;  /* 0x000000ff07077207 */ /* 0x000fe40000800000 */
[----:B------:R-:W-:-:S03]  /*9810*/  LOP3.LUT R6, R0, R3, RZ, 0x3c, !PT ;  /* 0x0000000300067212 */ /* 0x000fc600078e3cff */
[----:B------:R-:W-:Y:S01]  /*9820*/  IMAD R8, R7, 0x8, R2 ;  /* 0x0000000807087824 */ /* 0x000fe200078e0202 */
[----:B------:R-:W-:Y:S01]  /*9830*/  SHF.L.U32 R5, R6, 0x1f, RZ ;  /* 0x0000001f06057819 */ /* 0x000fe200000006ff */
[----:B0-----:R-:W-:Y:S06]  /*9840*/  @!P0 BRA `(.L_x_312) ;  /* 0x0000000400508947 */ /* 0x001fec0003800000 */
.L_x_327:
[----:B------:R-:W1:Y:S01]  /*9850*/  SYNCS.PHASECHK.TRANS64.TRYWAIT P0, [R8+URZ], R5 ;  /* 0x00000005080075a7 */ /* 0x000e62000800017f */
[----:B------:R-:W-:-:S05]  /*9860*/  VIADD R0, R7, 0x1 ;  /* 0x0000000107007836 */ /* 0x000fca0000000000 */
[----:B------:R-:W-:-:S04]  /*9870*/  ISETP.NE.AND P1, PT, R0, 0x6, PT ;  /* 0x000000060000780c */ /* 0x000fc80003f25270 */
[----:B------:R-:W-:Y:S02]  /*9880*/  SEL R3, RZ, 0x1, P1 ;  /* 0x00000001ff037807 */ /* 0x000fe40000800000 */
[----:B------:R-:W-:Y:S02]  /*9890*/  SEL R7, R0, RZ, P1 ;  /* 0x000000ff00077207 */ /* 0x000fe40000800000 */
[----:B------:R-:W-:-:S03]  /*98a0*/  LOP3.LUT R6, R6, R3, RZ, 0x3c, !PT ;  /* 0x0000000306067212 */ /* 0x000fc600078e3cff */
[----:B0-----:R-:W-:Y:S01]  /*98b0*/  IMAD R9, R7, 0x8, R2 ;  /* 0x0000000807097824 */ /* 0x001fe200078e0202 */
[----:B------:R-:W-:Y:S01]  /*98c0*/  SHF.L.U32 R4, R6, 0x1f, RZ ;  /* 0x0000001f06047819 */ /* 0x000fe200000006ff */
[----:B-1----:R-:W-:Y:S06]  /*98d0*/  @!P0 BRA `(.L_x_313) ;  /* 0x0000000400408947 */ /* 0x002fec0003800000 */
.L_x_328:
        /* <DEDUP_REMOVED lines=9> */
.L_x_329:
[----:B------:R-:W1:Y:S01]  /*9970*/  SYNCS.PHASECHK.TRANS64.TRYWAIT P0, [R8+URZ], R5 ;  /* 0x00000005080075a7 */ /* 0x000e62000800017f */
[----:B------:R-:W-:-:S05]  /*9980*/  VIADD R0, R7, 0x1 ;  /* 0x0000000107007836 */ /* 0x000fca0000000000 */
[----:B------:R-:W-:-:S04]  /*9990*/  ISETP.NE.AND P1, PT, R0, 0x6, PT ;  /* 0x000000060000780c */ /* 0x000fc80003f25270 */
[----:B------:R-:W-:Y:S02]  /*99a0*/  SEL R3, RZ, 0x1, P1 ;  /* 0x00000001ff037807 */ /* 0x000fe40000800000 */
[----:B------:R-:W-:Y:S02]  /*99b0*/  SEL R7, R0, RZ, P1 ;  /* 0x000000ff00077207 */ /* 0x000fe40000800000 */
[----:B0-----:R-:W-:-:S03]  /*99c0*/  LOP3.LUT R9, R6, R3, RZ, 0x3c, !PT ;  /* 0x0000000306097212 */ /* 0x001fc600078e3cff */
[----:B------:R-:W-:Y:S01]  /*99d0*/  IMAD R11, R7, 0x8, R2 ;  /* 0x00000008070b7824 */ /* 0x000fe200078e0202 */
[----:B------:R-:W-:Y:S01]  /*99e0*/  SHF.L.U32 R6, R9, 0x1f, RZ ;  /* 0x0000001f09067819 */ /* 0x000fe200000006ff */
[----:B-1----:R-:W-:Y:S06]  /*99f0*/  @!P0 BRA `(.L_x_315) ;  /* 0x0000000400208947 */ /* 0x002fec0003800000 */
.L_x_330:
[----:B------:R-:W1:Y:S01]  /*9a00*/  SYNCS.PHASECHK.TRANS64.TRYWAIT P0, [R11+URZ], R6 ;  /* 0x000000060b0075a7 */ /* 0x000e62000800017f */
[----:B------:R-:W-:-:S05]  /*9a10*/  VIADD R0, R7, 0x1 ;  /* 0x0000000107007836 */ /* 0x000fca0000000000 */
[----:B------:R-:W-:-:S04]  /*9a20*/  ISETP.NE.AND P1, PT, R0, 0x6, PT ;  /* 0x000000060000780c */ /* 0x000fc80003f25270 */
[----:B------:R-:W-:Y:S02]  /*9a30*/  SEL R4, RZ, 0x1, P1 ;  /* 0x00000001ff047807 */ /* 0x000fe40000800000 */
[----:B------:R-:W-:Y:S02]  /*9a40*/  SEL R3, R0, RZ, P1 ;  /* 0x000000ff00037207 */ /* 0x000fe40000800000 */
[----:B------:R-:W-:Y:S01]  /*9a50*/  LOP3.LUT R0, R9, R4, RZ, 0x3c, !PT ;  /* 0x0000000409007212 */ /* 0x000fe200078e3cff */
[----:B-1----:R-:W-:Y:S06]  /*9a60*/  @!P0 BRA `(.L_x_316) ;  /* 0x0000000400188947 */ /* 0x002fec0003800000 */
.L_x_331:
[----:B------:R-:W-:Y:S01]  /*9a70*/  IMAD R3, R3, 0x8, R2 ;  /* 0x0000000803037824 */ /* 0x000fe200078e0202 */
[----:B------:R-:W-:-:S07]  /*9a80*/  SHF.L.U32 R0, R0, 0x1f, RZ ;  /* 0x0000001f00007819 */ /* 0x000fce00000006ff */
.L_x_317:
[----:B--2---:R2:W3:Y:S02]  /*9a90*/  SYNCS.PHASECHK.TRANS64.TRYWAIT P0, [R3+URZ], R0 ;  /* 0x00000000030075a7 */ /* 0x0044e4000800017f */
[----:B---3--:R-:W-:Y:S05]  /*9aa0*/  @!P0 NANOSLEEP.SYNCS 0x989680 ;  /* 0x009896800000895d */ /* 0x008fea0003900000 */
[----:B------:R-:W3:Y:S02]  /*9ab0*/  @!P0 SYNCS.PHASECHK.TRANS64 P0, [R3+URZ], R0 ;  /* 0x00000000030085a7 */ /* 0x000ee4000800007f */
[----:B---3--:R-:W-:Y:S05]  /*9ac0*/  @!P0 BRA `(.L_x_317) ;  /* 0xfffffffc00f08947 */ /* 0x008fea000383ffff */
.L_x_310:
[----:B------:R-:W-:Y:S05]  /*9ad0*/  BSYNC B0 ;  /* 0x0000000000007941 */ /* 0x000fea0003800000 */
.L_x_309:
[----:B------:R-:W-:Y:S05]  /*9ae0*/  EXIT ;  /* 0x000000000000794d */ /* 0x000fea0003800000 */
.L_x_15:
[----:B-1----:R1:W2:Y:S02]  /*9af0*/  SYNCS.PHASECHK.TRANS64.TRYWAIT P0, [R157+URZ], R0 ;  /* 0x000000009d0075a7 */ /* 0x0022a4000800017f */
[----:B--2---:R-:W-:Y:S05]  /*9b00*/  @!P0 NANOSLEEP.SYNCS 0x989680 ;  /* 0x009896800000895d */ /* 0x004fea0003900000 */
[----:B------:R-:W2:Y:S02]  /*9b10*/  @!P0 SYNCS.PHASECHK.TRANS64 P0, [R157+URZ], R0 ;  /* 0x000000009d0085a7 */ /* 0x000ea4000800007f */
[----:B--2---:R-:W-:Y:S05]  /*9b20*/  @!P0 BRA `(.L_x_15) ;  /* 0xfffffffc00f08947 */ /* 0x004fea000383ffff */
[----:B------:R-:W-:Y:S05]  /*9b30*/  BRA `(.L_x_318) ;  /* 0xffffff78005c7947 */ /* 0x000fea000383ffff */
.L_x_20:
[----:B--2---:R2:W3:Y:S02]  /*9b40*/  SYNCS.PHASECHK.TRANS64.TRYWAIT P1, [R3+URZ], R0 ;  /* 0x00000000030075a7 */ /* 0x0044e4000802017f */
[----:B---3--:R-:W-:Y:S05]  /*9b50*/  @!P1 NANOSLEEP.SYNCS 0x989680 ;  /* 0x009896800000995d */ /* 0x008fea0003900000 */
[----:B------:R-:W3:Y:S02]  /*9b60*/  @!P1 SYNCS.PHASECHK.TRANS64 P1, [R3+URZ], R0 ;  /* 0x00000000030095a7 */ /* 0x000ee4000802007f */
[----:B---3--:R-:W-:Y:S05]  /*9b70*/  @!P1 BRA `(.L_x_20) ;  /* 0xfffffffc00f09947 */ /* 0x008fea000383ffff */
[----:B------:R-:W-:Y:S05]  /*9b80*/  BRA `(.L_x_19) ;  /* 0xffffff7800cc7947 */ /* 0x000fea000383ffff */
.L_x_25:
[----:B--2---:R-:W-:-:S04]  /*9b90*/  IMAD.U32 R4, RZ, RZ, UR4 ;  /* 0x00000004ff047e24 */ /* 0x004fc8000f8e00ff */
[----:B------:R2:W3:Y:S03]  /*9ba0*/  SYNCS.PHASECHK.TRANS64.TRYWAIT P1, [R4+URZ], R3 ;  /* 0x00000003040075a7 */ /* 0x0004e6000802017f */
[----:B---3--:R-:W-:Y:S05]  /*9bb0*/  @!P1 NANOSLEEP.SYNCS 0x989680 ;  /* 0x009896800000995d */ /* 0x008fea0003900000 */
[----:B------:R-:W3:Y:S02]  /*9bc0*/  @!P1 SYNCS.PHASECHK.TRANS64 P1, [R4+URZ], R3 ;  /* 0x00000003040095a7 */ /* 0x000ee4000802007f */
[----:B---3--:R-:W-:Y:S05]  /*9bd0*/  @!P1 BRA `(.L_x_25) ;  /* 0xfffffffc00ec9947 */ /* 0x008fea000383ffff */
[----:B------:R-:W-:Y:S05]  /*9be0*/  BRA `(.L_x_24) ;  /* 0xffffff7c009c7947 */ /* 0x000fea000383ffff */
.L_x_31:
[----:B-1----:R1:W2:Y:S02]  /*9bf0*/  SYNCS.PHASECHK.TRANS64.TRYWAIT P0, [R157+URZ+0x10], R0 ;  /* 0x000010009d0075a7 */ /* 0x0022a4000800017f */
[----:B--2---:R-:W-:Y:S05]  /*9c00*/  @!P0 NANOSLEEP.SYNCS 0x989680 ;  /* 0x009896800000895d */ /* 0x004fea0003900000 */
[----:B------:R-:W2:Y:S02]  /*9c10*/  @!P0 SYNCS.PHASECHK.TRANS64 P0, [R157+URZ+0x10], R0 ;  /* 0x000010009d0085a7 */ /* 0x000ea4000800007f */
[----:B--2---:R-:W-:Y:S05]  /*9c20*/  @!P0 BRA `(.L_x_31) ;  /* 0xfffffffc00f08947 */ /* 0x004fea000383ffff */
[----:B------:R-:W-:Y:S05]  /*9c30*/  BRA `(.L_x_319) ;  /* 0xffffff8000d47947 */ /* 0x000fea000383ffff */
.L_x_296:
[----:B------:R-:W-:Y:S01]  /*9c40*/  BSSY B1, `(.L_x_320) ;  /* 0x0000006000017945 */ /* 0x000fe20003800000 */
[----:B------:R-:W-:-:S07]  /*9c50*/  IMAD.MOV.U32 R15, RZ, RZ, -0x1 ;  /* 0xffffffffff0f7424 */ /* 0x000fce00078e00ff */
[----:B-----5:R-:W-:Y:S05]  /*9c60*/  WARPSYNC.COLLECTIVE R15, `(.L_x_321) ;  /* 0x000000000f0c7348 */ /* 0x020fea0003c00000 */
[----:B------:R-:W-:Y:S02]  /*9c70*/  ELECT P6, UR62, PT ;  /* 0x00000000003e782f */ /* 0x000fe400038c0000 */
[----:B------:R-:W-:Y:S01]  /*9c80*/  MOV R14, UR62 ;  /* 0x0000003e000e7c02 */ /* 0x000fe20008000f00 */
[----:B-----5:R-:W-:Y:S10]  /*9c90*/  ENDCOLLECTIVE ;  /* 0x000000000000791b */ /* 0x020ff40003800000 */
.L_x_321:
[----:B------:R-:W-:Y:S05]  /*9ca0*/  BSYNC B1 ;  /* 0x0000000000017941 */ /* 0x000fea0003800000 */
.L_x_320:
[----:B------:R-:W-:Y:S05]  /*9cb0*/  BRA `(.L_x_322) ;  /* 0xffffffec00bc7947 */ /* 0x000fea000383ffff */
.L_x_299:
[----:B0-----:R0:W1:Y:S02]  /*9cc0*/  SYNCS.PHASECHK.TRANS64.TRYWAIT P1, [R10+URZ+0x30], R5 ;  /* 0x000030050a0075a7 */ /* 0x001064000802017f */
[----:B-1----:R-:W-:Y:S05]  /*9cd0*/  @!P1 NANOSLEEP.SYNCS 0x989680 ;  /* 0x009896800000995d */ /* 0x002fea0003900000 */
[----:B------:R-:W1:Y:S02]  /*9ce0*/  @!P1 SYNCS.PHASECHK.TRANS64 P1, [R10+URZ+0x30], R5 ;  /* 0x000030050a0095a7 */ /* 0x000e64000802007f */
[----:B-1----:R-:W-:Y:S05]  /*9cf0*/  @!P1 BRA `(.L_x_299) ;  /* 0xfffffffc00f09947 */ /* 0x002fea000383ffff */
[----:B------:R-:W-:Y:S05]  /*9d00*/  BRA `(.L_x_323) ;  /* 0xffffffec00f07947 */ /* 0x000fea000383ffff */
.L_x_308:
[----:B------:R-:W-:Y:S01]  /*9d10*/  BSSY B0, `(.L_x_324) ;  /* 0x0000006000007945 */ /* 0x000fe20003800000 */
[----:B------:R-:W-:-:S07]  /*9d20*/  IMAD.MOV.U32 R15, RZ, RZ, -0x1 ;  /* 0xffffffffff0f7424 */ /* 0x000fce00078e00ff */
[----:B-----5:R-:W-:Y:S05]  /*9d30*/  WARPSYNC.COLLECTIVE R15, `(.L_x_325) ;  /* 0x000000000f0c7348 */ /* 0x020fea0003c00000 */
[----:B------:R-:W-:Y:S02]  /*9d40*/  ELECT P6, UR62, PT ;  /* 0x00000000003e782f */ /* 0x000fe400038c0000 */
[----:B------:R-:W-:Y:S01]  /*9d50*/  MOV R14, UR62 ;  /* 0x0000003e000e7c02 */ /* 0x000fe20008000f00 */
[----:B-----5:R-:W-:Y:S10]  /*9d60*/  ENDCOLLECTIVE ;  /* 0x000000000000791b */ /* 0x020ff40003800000 */
.L_x_325:
[----:B------:R-:W-:Y:S05]  /*9d70*/  BSYNC B0 ;  /* 0x0000000000007941 */ /* 0x000fea0003800000 */
.L_x_324:
[----:B------:R-:W-:Y:S05]  /*9d80*/  BRA `(.L_x_326) ;  /* 0xfffffff8005c7947 */ /* 0x000fea000383ffff */
.L_x_312:
[----:B0-----:R0:W1:Y:S02]  /*9d90*/  SYNCS.PHASECHK.TRANS64.TRYWAIT P0, [R9+URZ], R4 ;  /* 0x00000004090075a7 */ /* 0x001064000800017f */
[----:B-1----:R-:W-:Y:S05]  /*9da0*/  @!P0 NANOSLEEP.SYNCS 0x989680 ;  /* 0x009896800000895d */ /* 0x002fea0003900000 */
[----:B------:R-:W1:Y:S02]  /*9db0*/  @!P0 SYNCS.PHASECHK.TRANS64 P0, [R9+URZ], R4 ;  /* 0x00000004090085a7 */ /* 0x000e64000800007f */
[----:B-1----:R-:W-:Y:S05]  /*9dc0*/  @!P0 BRA `(.L_x_312) ;  /* 0xfffffffc00f08947 */ /* 0x002fea000383ffff */
[----:B------:R-:W-:Y:S05]  /*9dd0*/  BRA `(.L_x_327) ;  /* 0xfffffff8009c7947 */ /* 0x000fea000383ffff */
.L_x_313:
[----:B0-----:R0:W1:Y:S02]  /*9de0*/  SYNCS.PHASECHK.TRANS64.TRYWAIT P0, [R8+URZ], R5 ;  /* 0x00000005080075a7 */ /* 0x001064000800017f */
[----:B-1----:R-:W-:Y:S05]  /*9df0*/  @!P0 NANOSLEEP.SYNCS 0x989680 ;  /* 0x009896800000895d */ /* 0x002fea0003900000 */
[----:B------:R-:W1:Y:S02]  /*9e00*/  @!P0 SYNCS.PHASECHK.TRANS64 P0, [R8+URZ], R5 ;  /* 0x00000005080085a7 */ /* 0x000e64000800007f */
[----:B-1----:R-:W-:Y:S05]  /*9e10*/  @!P0 BRA `(.L_x_313) ;  /* 0xfffffffc00f08947 */ /* 0x002fea000383ffff */
[----:B------:R-:W-:Y:S05]  /*9e20*/  BRA `(.L_x_328) ;  /* 0xfffffff800ac7947 */ /* 0x000fea000383ffff */
.L_x_314:
[----:B0-----:R0:W1:Y:S02]  /*9e30*/  SYNCS.PHASECHK.TRANS64.TRYWAIT P0, [R9+URZ], R4 ;  /* 0x00000004090075a7 */ /* 0x001064000800017f */
[----:B-1----:R-:W-:Y:S05]  /*9e40*/  @!P0 NANOSLEEP.SYNCS 0x989680 ;  /* 0x009896800000895d */ /* 0x002fea0003900000 */
[----:B------:R-:W1:Y:S02]  /*9e50*/  @!P0 SYNCS.PHASECHK.TRANS64 P0, [R9+URZ], R4 ;  /* 0x00000004090085a7 */ /* 0x000e64000800007f */
[----:B-1----:R-:W-:Y:S05]  /*9e60*/  @!P0 BRA `(.L_x_314) ;  /* 0xfffffffc00f08947 */ /* 0x002fea000383ffff */
[----:B------:R-:W-:Y:S05]  /*9e70*/  BRA `(.L_x_329) ;  /* 0xfffffff800bc7947 */ /* 0x000fea000383ffff */
.L_x_315:
[----:B0-----:R0:W1:Y:S02]  /*9e80*/  SYNCS.PHASECHK.TRANS64.TRYWAIT P0, [R8+URZ], R5 ;  /* 0x00000005080075a7 */ /* 0x001064000800017f */
[----:B-1----:R-:W-:Y:S05]  /*9e90*/  @!P0 NANOSLEEP.SYNCS 0x989680 ;  /* 0x009896800000895d */ /* 0x002fea0003900000 */
[----:B------:R-:W1:Y:S02]  /*9ea0*/  @!P0 SYNCS.PHASECHK.TRANS64 P0, [R8+URZ], R5 ;  /* 0x00000005080085a7 */ /* 0x000e64000800007f */
[----:B-1----:R-:W-:Y:S05]  /*9eb0*/  @!P0 BRA `(.L_x_315) ;  /* 0xfffffffc00f08947 */ /* 0x002fea000383ffff */
[----:B------:R-:W-:Y:S05]  /*9ec0*/  BRA `(.L_x_330) ;  /* 0xfffffff800cc7947 */ /* 0x000fea000383ffff */
.L_x_316:
[----:B-1----:R1:W2:Y:S02]  /*9ed0*/  SYNCS.PHASECHK.TRANS64.TRYWAIT P0, [R11+URZ], R6 ;  /* 0x000000060b0075a7 */ /* 0x0022a4000800017f */
[----:B--2---:R-:W-:Y:S05]  /*9ee0*/  @!P0 NANOSLEEP.SYNCS 0x989680 ;  /* 0x009896800000895d */ /* 0x004fea0003900000 */
[----:B------:R-:W2:Y:S02]  /*9ef0*/  @!P0 SYNCS.PHASECHK.TRANS64 P0, [R11+URZ], R6 ;  /* 0x000000060b0085a7 */ /* 0x000ea4000800007f */
[----:B--2---:R-:W-:Y:S05]  /*9f00*/  @!P0 BRA `(.L_x_316) ;  /* 0xfffffffc00f08947 */ /* 0x004fea000383ffff */
[----:B------:R-:W-:Y:S05]  /*9f10*/  BRA `(.L_x_331) ;  /* 0xfffffff800d47947 */ /* 0x000fea000383ffff */
.L_x_332:
[----:B------:R-:W-:-:S00]  /*9f20*/  BRA `(.L_x_332) ;  /* 0xfffffffc00fc7947 */ /* 0x000fc0000383ffff */
[----:B------:R-:W-:-:S00]  /*9f30*/  NOP ;  /* 0x0000000000007918 */ /* 0x000fc00000000000 */
        /* <DEDUP_REMOVED lines=12> */
.L_x_333:


//--------------------- .nv.global.init           --------------------------
	.section	.nv.global.init,"aw",@progbits
.nv.global.init:
	.type		$str$22,@object
	.size		$str$22,($str$23 - $str$22)
$str$22:
        /*0000*/ 	.byte	0x6b, 0x5f, 0x74, 0x69, 0x6c, 0x65, 0x5f, 0x63, 0x6f, 0x75, 0x6e, 0x74, 0x20, 0x3e, 0x3d, 0x20
        /*0010*/ 	.byte	0x31, 0x00
	.type		$str$23,@object
	.size		$str$23,(__unnamed_1 - $str$23)
$str$23:
        /*0012*/ 	.byte	0x2f, 0x74, 0x6d, 0x70, 0x2f, 0x63, 0x75, 0x74, 0x6c, 0x61, 0x73, 0x73, 0x5f, 0x73, 0x77, 0x65
        /*0022*/ 	.byte	0x65, 0x70, 0x5f, 0x73, 0x72, 0x63, 0x2f, 0x69, 0x6e, 0x63, 0x6c, 0x75, 0x64, 0x65, 0x2f, 0x63
        /*0032*/ 	.byte	0x75, 0x74, 0x6c, 0x61, 0x73, 0x73, 0x2f, 0x67, 0x65, 0x6d, 0x6d, 0x2f, 0x63, 0x6f, 0x6c, 0x6c
        /*0042*/ 	.byte	0x65, 0x63, 0x74, 0x69, 0x76, 0x65, 0x2f, 0x73, 0x6d, 0x39, 0x30, 0x5f, 0x6d, 0x6d, 0x61, 0x5f
        /*0052*/ 	.byte	0x74, 0x6d, 0x61, 0x5f, 0x67, 0x6d, 0x6d, 0x61, 0x5f, 0x73, 0x73, 0x5f, 0x77, 0x61, 0x72, 0x70
        /*0062*/ 	.byte	0x73, 0x70, 0x65, 0x63, 0x69, 0x61, 0x6c, 0x69, 0x7a, 0x65, 0x64, 0x2e, 0x68, 0x70, 0x70, 0x00
	.type		__unnamed_1,@object
	.size		__unnamed_1,(.L_0 - __unnamed_1)
__unnamed_1:
        /*0072*/ 	.byte	0x76, 0x6f, 0x69, 0x64, 0x20, 0x63, 0x75, 0x74, 0x6c, 0x61, 0x73, 0x73, 0x3a, 0x3a, 0x67, 0x65
        /* <DEDUP_REMOVED lines=172> */
        /*0b42*/ 	.byte	0x00
.L_0:


//--------------------- .nv.shared._ZN7cutlass13device_kernelINS_4gemm6kernel13GemmUniversalIN4cute5tupleIJiiiiEEENS1_10collective13CollectiveMmaINS1_34MainloopSm90TmaGmmaWarpSpecializedILi6ENS5_IJNS4_1CILi1EEESB_SB_EEENS1_32KernelTmaWarpSpecializedPingpongEEENS5_IJNSA_ILi64EEENSA_ILi256EEENSA_ILi128EEEEEEaNS5_IJlSB_lEEEaSJ_NS4_8TiledMMAINS4_8MMA_AtomIJNS4_4SM904GMMA27MMA_64x256x32_S32S8S8_SS_TNEEEENS4_6LayoutISC_NS5_IJNSA_ILi0EEESR_SR_EEEEENS5_IJNS4_10UnderscoreESU_SU_EEEEENS4_13SM90_TMA_LOADENS4_14ComposedLayoutINS4_7SwizzleILi3ELi4ELi3EEENS4_18smem_ptr_flag_bitsILi8EEENSQ_INS5_IJNSA_ILi8EEESH_EEENS5_IJSH_SB_EEEEEEEvNS4_8identityESX_S17_vS18_EENS_8epilogue10collective6detail29Sm90TmaWarpSpecializedAdapterINS1B_15DefaultEpilogueIaSJ_SJ_NS1A_6thread17LinearCombinationIaLi1EiiLNS1F_9ScaleType4KindE0ELNS_15FloatRoundStyleE2EaEENS1_15EpilogueDefaultEEEEEvvEEEEvNT_6ParamsE --------------------------
	.section	.nv.shared._ZN7cutlass13device_kernelINS_4gemm6kernel13GemmUniversalIN4cute5tupleIJiiiiEEENS1_10collective13CollectiveMmaINS1_34MainloopSm90TmaGmmaWarpSpecializedILi6ENS5_IJNS4_1CILi1EEESB_SB_EEENS1_32KernelTmaWarpSpecializedPingpongEEENS5_IJNSA_ILi64EEENSA_ILi256EEENSA_ILi128EEEEEEaNS5_IJlSB_lEEEaSJ_NS4_8TiledMMAINS4_8MMA_AtomIJNS4_4SM904GMMA27MMA_64x256x32_S32S8S8_SS_TNEEEENS4_6LayoutISC_NS5_IJNSA_ILi0EEESR_SR_EEEEENS5_IJNS4_10UnderscoreESU_SU_EEEEENS4_13SM90_TMA_LOADENS4_14ComposedLayoutINS4_7SwizzleILi3ELi4ELi3EEENS4_18smem_ptr_flag_bitsILi8EEENSQ_INS5_IJNSA_ILi8EEESH_EEENS5_IJSH_SB_EEEEEEEvNS4_8identityESX_S17_vS18_EENS_8epilogue10collective6detail29Sm90TmaWarpSpecializedAdapterINS1B_15DefaultEpilogueIaSJ_SJ_NS1A_6thread17LinearCombinationIaLi1EiiLNS1F_9ScaleType4KindE0ELNS_15FloatRoundStyleE2EaEENS1_15EpilogueDefaultEEEEEvvEEEEvNT_6ParamsE,"aw",@nobits
	.sectionflags	@""
	.align	16
	.zero		1024


//--------------------- .nv.shared.reserved.0     --------------------------
	.section	.nv.shared.reserved.0,"aw",@nobits
	.weak		__nv_reservedSMEM_offset_0_alias
	.size		__nv_reservedSMEM_offset_0_alias, 0, 0
	.other		__nv_reservedSMEM_offset_0_alias,@"STO_CUDA_RESERVED_SHARED STV_DEFAULT"
__nv_reservedSMEM_offset_0_alias:
	.zero		0


//--------------------- .nv.global                --------------------------
	.section	.nv.global,"aw",@nobits
.nv.global:
	.type		_ZN40_INTERNAL_ab15e0f7_4_k_cu_503db703_263034cute1_E,@object
	.size		_ZN40_INTERNAL_ab15e0f7_4_k_cu_503db703_263034cute1_E,(_ZN40_INTERNAL_ab15e0f7_4_k_cu_503db703_263034cuda3std3__45__cpo6cbeginE - _ZN40_INTERNAL_ab15e0f7_4_k_cu_503db703_263034cute1_E)
_ZN40_INTERNAL_ab15e0f7_4_k_cu_503db703_263034cute1_E:
	.zero		1
	.type		_ZN40_INTERNAL_ab15e0f7_4_k_cu_503db703_263034cuda3std3__45__cpo6cbeginE,@object
	.size		_ZN40_INTERNAL_ab15e0f7_4_k_cu_503db703_263034cuda3std3__45__cpo6cbeginE,(_ZN40_INTERNAL_ab15e0f7_4_k_cu_503db703_263034cuda3std3__48in_placeE - _ZN40_INTERNAL_ab15e0f7_4_k_cu_503db703_263034cuda3std3__45__cpo6cbeginE)
_ZN40_INTERNAL_ab15e0f7_4_k_cu_503db703_263034cuda3std3__45__cpo6cbeginE:
	.zero		1
	.type		_ZN40_INTERNAL_ab15e0f7_4_k_cu_503db703_263034cuda3std3__48in_placeE,@object
	.size		_ZN40_INTERNAL_ab15e0f7_4_k_cu_503db703_263034cuda3std3__48in_placeE,(_ZN40_INTERNAL_ab15e0f7_4_k_cu_503db703_263034cuda3std6ranges3__45__cpo9iter_moveE - _ZN40_INTERNAL_ab15e0f7_4_k_cu_503db703_263034cuda3std3__48in_placeE)
_ZN40_INTERNAL_ab15e0f7_4_k_cu_503db703_263034cuda3std3__48in_placeE:
	.zero		1
	.type		_ZN40_INTERNAL_ab15e0f7_4_k_cu_503db703_263034cuda3std6ranges3__45__cpo9iter_moveE,@object
	.size		_ZN40_INTERNAL_ab15e0f7_4_k_cu_503db703_263034cuda3std6ranges3__45__cpo9iter_moveE,(_ZN40_INTERNAL_ab15e0f7_4_k_cu_503db703_263034cuda3std3__45__cpo5beginE - _ZN40_INTERNAL_ab15e0f7_4_k_cu_503db703_263034cuda3std6ranges3__45__cpo9iter_moveE)
_ZN40_INTERNAL_ab15e0f7_4_k_cu_503db703_263034cuda3std6ranges3__45__cpo9iter_moveE:
	.zero		1
	.type		_ZN40_INTERNAL_ab15e0f7_4_k_cu_503db703_263034cuda3std3__45__cpo5beginE,@object
	.size		_ZN40_INTERNAL_ab15e0f7_4_k_cu_503db703_263034cuda3std3__45__cpo5beginE,(_ZN40_INTERNAL_ab15e0f7_4_k_cu_503db703_263034cuda3std3__442_GLOBAL__N__ab15e0f7_4_k_cu_503db703_263036ignoreE - _ZN40_INTERNAL_ab15e0f7_4_k_cu_503db703_263034cuda3std3__45__cpo5beginE)
_ZN40_INTERNAL_ab15e0f7_4_k_cu_503db703_263034cuda3std3__45__cpo5beginE:
	.zero		1
	.type		_ZN40_INTERNAL_ab15e0f7_4_k_cu_503db703_263034cuda3std3__442_GLOBAL__N__ab15e0f7_4_k_cu_503db703_263036ignoreE,@object
	.size		_ZN40_INTERNAL_ab15e0f7_4_k_cu_503db703_263034cuda3std3__442_GLOBAL__N__ab15e0f7_4_k_cu_503db703_263036ignoreE,(_ZN40_INTERNAL_ab15e0f7_4_k_cu_503db703_263034cute7productE - _ZN40_INTERNAL_ab15e0f7_4_k_cu_503db703_263034cuda3std3__442_GLOBAL__N__ab15e0f7_4_k_cu_503db703_263036ignoreE)
_ZN40_INTERNAL_ab15e0f7_4_k_cu_503db703_263034cuda3std3__442_GLOBAL__N__ab15e0f7_4_k_cu_503db703_263036ignoreE:
	.zero		1
	.type		_ZN40_INTERNAL_ab15e0f7_4_k_cu_503db703_263034cute7productE,@object
	.size		_ZN40_INTERNAL_ab15e0f7_4_k_cu_503db703_263034cute7productE,(_ZN40_INTERNAL_ab15e0f7_4_k_cu_503db703_263034cuda3std3__45__cpo3endE - _ZN40_INTERNAL_ab15e0f7_4_k_cu_503db703_263034cute7productE)
_ZN40_INTERNAL_ab15e0f7_4_k_cu_503db703_263034cute7productE:
	.zero		1
	.type		_ZN40_INTERNAL_ab15e0f7_4_k_cu_503db703_263034cuda3std3__45__cpo3endE,@object
	.size		_ZN40_INTERNAL_ab15e0f7_4_k_cu_503db703_263034cuda3std3__45__cpo3endE,(_ZN40_INTERNAL_ab15e0f7_4_k_cu_503db703_263034cuda3std3__419piecewise_constructE - _ZN40_INTERNAL_ab15e0f7_4_k_cu_503db703_263034cuda3std3__45__cpo3endE)
_ZN40_INTERNAL_ab15e0f7_4_k_cu_503db703_263034cuda3std3__45__cpo3endE:
	.zero		1
	.type		_ZN40_INTERNAL_ab15e0f7_4_k_cu_503db703_263034cuda3std3__419piecewise_constructE,@object
	.size		_ZN40_INTERNAL_ab15e0f7_4_k_cu_503db703_263034cuda3std3__419piecewise_constructE,(_ZN40_INTERNAL_ab15e0f7_4_k_cu_503db703_263034cuda3std3__45__cpo4cendE - _ZN40_INTERNAL_ab15e0f7_4_k_cu_503db703_263034cuda3std3__419piecewise_constructE)
_ZN40_INTERNAL_ab15e0f7_4_k_cu_503db703_263034cuda3std3__419piecewise_constructE:
	.zero		1
	.type		_ZN40_INTERNAL_ab15e0f7_4_k_cu_503db703_263034cuda3std3__45__cpo4cendE,@object
	.size		_ZN40_INTERNAL_ab15e0f7_4_k_cu_503db703_263034cuda3std3__45__cpo4cendE,(_ZN40_INTERNAL_ab15e0f7_4_k_cu_503db703_263034cuda3std6ranges3__45__cpo4swapE - _ZN40_INTERNAL_ab15e0f7_4_k_cu_503db703_263034cuda3std3__45__cpo4cendE)
_ZN40_INTERNAL_ab15e0f7_4_k_cu_503db703_263034cuda3std3__45__cpo4cendE:
	.zero		1
	.type		_ZN40_INTERNAL_ab15e0f7_4_k_cu_503db703_263034cuda3std6ranges3__45__cpo4swapE,@object
	.size		_ZN40_INTERNAL_ab15e0f7_4_k_cu_503db703_263034cuda3std6ranges3__45__cpo4swapE,(.L_8 - _ZN40_INTERNAL_ab15e0f7_4_k_cu_503db703_263034cuda3std6ranges3__45__cpo4swapE)
_ZN40_INTERNAL_ab15e0f7_4_k_cu_503db703_263034cuda3std6ranges3__45__cpo4swapE:
	.zero		1
.L_8:


//--------------------- .nv.constant0._ZN7cutlass13device_kernelINS_4gemm6kernel13GemmUniversalIN4cute5tupleIJiiiiEEENS1_10collective13CollectiveMmaINS1_34MainloopSm90TmaGmmaWarpSpecializedILi6ENS5_IJNS4_1CILi1EEESB_SB_EEENS1_32KernelTmaWarpSpecializedPingpongEEENS5_IJNSA_ILi64EEENSA_ILi256EEENSA_ILi128EEEEEEaNS5_IJlSB_lEEEaSJ_NS4_8TiledMMAINS4_8MMA_AtomIJNS4_4SM904GMMA27MMA_64x256x32_S32S8S8_SS_TNEEEENS4_6LayoutISC_NS5_IJNSA_ILi0EEESR_SR_EEEEENS5_IJNS4_10UnderscoreESU_SU_EEEEENS4_13SM90_TMA_LOADENS4_14ComposedLayoutINS4_7SwizzleILi3ELi4ELi3EEENS4_18smem_ptr_flag_bitsILi8EEENSQ_INS5_IJNSA_ILi8EEESH_EEENS5_IJSH_SB_EEEEEEEvNS4_8identityESX_S17_vS18_EENS_8epilogue10collective6detail29Sm90TmaWarpSpecializedAdapterINS1B_15DefaultEpilogueIaSJ_SJ_NS1A_6thread17LinearCombinationIaLi1EiiLNS1F_9ScaleType4KindE0ELNS_15FloatRoundStyleE2EaEENS1_15EpilogueDefaultEEEEEvvEEEEvNT_6ParamsE --------------------------
	.section	.nv.constant0._ZN7cutlass13device_kernelINS_4gemm6kernel13GemmUniversalIN4cute5tupleIJiiiiEEENS1_10collective13CollectiveMmaINS1_34MainloopSm90TmaGmmaWarpSpecializedILi6ENS5_IJNS4_1CILi1EEESB_SB_EEENS1_32KernelTmaWarpSpecializedPingpongEEENS5_IJNSA_ILi64EEENSA_ILi256EEENSA_ILi128EEEEEEaNS5_IJlSB_lEEEaSJ_NS4_8TiledMMAINS4_8MMA_AtomIJNS4_4SM904GMMA27MMA_64x256x32_S32S8S8_SS_TNEEEENS4_6LayoutISC_NS5_IJNSA_ILi0EEESR_SR_EEEEENS5_IJNS4_10UnderscoreESU_SU_EEEEENS4_13SM90_TMA_LOADENS4_14ComposedLayoutINS4_7SwizzleILi3ELi4ELi3EEENS4_18smem_ptr_flag_bitsILi8EEENSQ_INS5_IJNSA_ILi8EEESH_EEENS5_IJSH_SB_EEEEEEEvNS4_8identityESX_S17_vS18_EENS_8epilogue10collective6detail29Sm90TmaWarpSpecializedAdapterINS1B_15DefaultEpilogueIaSJ_SJ_NS1A_6thread17LinearCombinationIaLi1EiiLNS1F_9ScaleType4KindE0ELNS_15FloatRoundStyleE2EaEENS1_15EpilogueDefaultEEEEEvvEEEEvNT_6ParamsE,"a",@progbits
	.sectionflags	@""
	.align	4
.nv.constant0._ZN7cutlass13device_kernelINS_4gemm6kernel13GemmUniversalIN4cute5tupleIJiiiiEEENS1_10collective13CollectiveMmaINS1_34MainloopSm90TmaGmmaWarpSpecializedILi6ENS5_IJNS4_1CILi1EEESB_SB_EEENS1_32KernelTmaWarpSpecializedPingpongEEENS5_IJNSA_ILi64EEENSA_ILi256EEENSA_ILi128EEEEEEaNS5_IJlSB_lEEEaSJ_NS4_8TiledMMAINS4_8MMA_AtomIJNS4_4SM904GMMA27MMA_64x256x32_S32S8S8_SS_TNEEEENS4_6LayoutISC_NS5_IJNSA_ILi0EEESR_SR_EEEEENS5_IJNS4_10UnderscoreESU_SU_EEEEENS4_13SM90_TMA_LOADENS4_14ComposedLayoutINS4_7SwizzleILi3ELi4ELi3EEENS4_18smem_ptr_flag_bitsILi8EEENSQ_INS5_IJNSA_ILi8EEESH_EEENS5_IJSH_SB_EEEEEEEvNS4_8identityESX_S17_vS18_EENS_8epilogue10collective6detail29Sm90TmaWarpSpecializedAdapterINS1B_15DefaultEpilogueIaSJ_SJ_NS1A_6thread17LinearCombinationIaLi1EiiLNS1F_9ScaleType4KindE0ELNS_15FloatRoundStyleE2EaEENS1_15EpilogueDefaultEEEEEvvEEEEvNT_6ParamsE:
	.zero		1664


//--------------------- SYMBOLS --------------------------

	.type		.nv.reservedSmem.offset0,@object
	.size		.nv.reservedSmem.offset0,0x4
	.type		__assertfail,@function
